//
// Generated by NVIDIA NVVM Compiler
//
// Compiler Build ID: CL-36424714
// Cuda compilation tools, release 13.0, V13.0.88
// Based on NVVM 20.0.0
//

.version 9.0
.target sm_100
.address_size 64

	// .globl	_Z6matmulPfS_S_
// _ZZ6matmulPfS_S_E2sA has been demoted
// _ZZ6matmulPfS_S_E2sB has been demoted
// _ZZ6matmulPfS_S_E2sC has been demoted

.visible .entry _Z6matmulPfS_S_(
	.param .u64 .ptr .align 1 _Z6matmulPfS_S__param_0,
	.param .u64 .ptr .align 1 _Z6matmulPfS_S__param_1,
	.param .u64 .ptr .align 1 _Z6matmulPfS_S__param_2
)
{
	.reg .pred 	%p<3>;
	.reg .b32 	%r<174>;
	.reg .b32 	%f<323>;
	.reg .b64 	%rd<265>;
	// demoted variable
	.shared .align 4 .b8 _ZZ6matmulPfS_S_E2sA[16384];
	// demoted variable
	.shared .align 4 .b8 _ZZ6matmulPfS_S_E2sB[16384];
	// demoted variable
	.shared .align 4 .b8 _ZZ6matmulPfS_S_E2sC[16384];
	ld.param.u64 	%rd4, [_Z6matmulPfS_S__param_0];
	cvta.to.global.u64 	%rd1, %rd4;
	mov.u32 	%r15, %ctaid.y;
	mov.u32 	%r16, %ctaid.x;
	shl.b32 	%r17, %r16, 6;
	mov.u32 	%r18, %tid.x;
	and.b32  	%r3, %r18, 63;
	or.b32  	%r4, %r3, %r17;
	mov.u32 	%r19, _ZZ6matmulPfS_S_E2sC;
	shr.u32 	%r20, %r18, 1;
	and.b32  	%r1, %r20, 480;
	shl.b32 	%r21, %r15, 19;
	shl.b32 	%r22, %r18, 12;
	and.b32  	%r23, %r22, 3932160;
	add.s32 	%r2, %r21, %r23;
	add.s32 	%r24, %r4, %r2;
	mul.wide.u32 	%rd5, %r24, 4;
	add.s64 	%rd6, %rd1, %rd5;
	ld.global.f32 	%f65, [%rd6];
	shl.b32 	%r25, %r18, 2;
	and.b32  	%r26, %r25, 252;
	add.s32 	%r27, %r19, %r26;
	shl.b32 	%r28, %r18, 7;
	and.b32  	%r29, %r28, 122880;
	add.s32 	%r6, %r27, %r29;
	st.shared.f32 	[%r6], %f65;
	add.s32 	%r30, %r24, 8192;
	mul.wide.u32 	%rd7, %r30, 4;
	add.s64 	%rd8, %rd1, %rd7;
	ld.global.f32 	%f66, [%rd8];
	st.shared.f32 	[%r6+256], %f66;
	add.s32 	%r31, %r24, 16384;
	mul.wide.u32 	%rd9, %r31, 4;
	add.s64 	%rd10, %rd1, %rd9;
	ld.global.f32 	%f67, [%rd10];
	st.shared.f32 	[%r6+512], %f67;
	add.s32 	%r32, %r24, 24576;
	mul.wide.u32 	%rd11, %r32, 4;
	add.s64 	%rd12, %rd1, %rd11;
	ld.global.f32 	%f68, [%rd12];
	st.shared.f32 	[%r6+768], %f68;
	add.s32 	%r33, %r24, 32768;
	mul.wide.u32 	%rd13, %r33, 4;
	add.s64 	%rd14, %rd1, %rd13;
	ld.global.f32 	%f69, [%rd14];
	st.shared.f32 	[%r6+1024], %f69;
	add.s32 	%r34, %r24, 40960;
	mul.wide.u32 	%rd15, %r34, 4;
	add.s64 	%rd16, %rd1, %rd15;
	ld.global.f32 	%f70, [%rd16];
	st.shared.f32 	[%r6+1280], %f70;
	add.s32 	%r35, %r24, 49152;
	mul.wide.u32 	%rd17, %r35, 4;
	add.s64 	%rd18, %rd1, %rd17;
	ld.global.f32 	%f71, [%rd18];
	st.shared.f32 	[%r6+1536], %f71;
	add.s32 	%r36, %r24, 57344;
	mul.wide.u32 	%rd19, %r36, 4;
	add.s64 	%rd20, %rd1, %rd19;
	ld.global.f32 	%f72, [%rd20];
	st.shared.f32 	[%r6+1792], %f72;
	add.s32 	%r37, %r24, 65536;
	mul.wide.u32 	%rd21, %r37, 4;
	add.s64 	%rd22, %rd1, %rd21;
	ld.global.f32 	%f73, [%rd22];
	st.shared.f32 	[%r6+2048], %f73;
	add.s32 	%r38, %r24, 73728;
	mul.wide.u32 	%rd23, %r38, 4;
	add.s64 	%rd24, %rd1, %rd23;
	ld.global.f32 	%f74, [%rd24];
	st.shared.f32 	[%r6+2304], %f74;
	add.s32 	%r39, %r24, 81920;
	mul.wide.u32 	%rd25, %r39, 4;
	add.s64 	%rd26, %rd1, %rd25;
	ld.global.f32 	%f75, [%rd26];
	st.shared.f32 	[%r6+2560], %f75;
	add.s32 	%r40, %r24, 90112;
	mul.wide.u32 	%rd27, %r40, 4;
	add.s64 	%rd28, %rd1, %rd27;
	ld.global.f32 	%f76, [%rd28];
	st.shared.f32 	[%r6+2816], %f76;
	add.s32 	%r41, %r24, 98304;
	mul.wide.u32 	%rd29, %r41, 4;
	add.s64 	%rd30, %rd1, %rd29;
	ld.global.f32 	%f77, [%rd30];
	st.shared.f32 	[%r6+3072], %f77;
	add.s32 	%r42, %r24, 106496;
	mul.wide.u32 	%rd31, %r42, 4;
	add.s64 	%rd32, %rd1, %rd31;
	ld.global.f32 	%f78, [%rd32];
	st.shared.f32 	[%r6+3328], %f78;
	add.s32 	%r43, %r24, 114688;
	mul.wide.u32 	%rd33, %r43, 4;
	add.s64 	%rd34, %rd1, %rd33;
	ld.global.f32 	%f79, [%rd34];
	st.shared.f32 	[%r6+3584], %f79;
	add.s32 	%r44, %r24, 122880;
	mul.wide.u32 	%rd35, %r44, 4;
	add.s64 	%rd36, %rd1, %rd35;
	ld.global.f32 	%f80, [%rd36];
	st.shared.f32 	[%r6+3840], %f80;
	add.s32 	%r45, %r24, 131072;
	mul.wide.u32 	%rd37, %r45, 4;
	add.s64 	%rd38, %rd1, %rd37;
	ld.global.f32 	%f81, [%rd38];
	st.shared.f32 	[%r6+4096], %f81;
	add.s32 	%r46, %r24, 139264;
	mul.wide.u32 	%rd39, %r46, 4;
	add.s64 	%rd40, %rd1, %rd39;
	ld.global.f32 	%f82, [%rd40];
	st.shared.f32 	[%r6+4352], %f82;
	add.s32 	%r47, %r24, 147456;
	mul.wide.u32 	%rd41, %r47, 4;
	add.s64 	%rd42, %rd1, %rd41;
	ld.global.f32 	%f83, [%rd42];
	st.shared.f32 	[%r6+4608], %f83;
	add.s32 	%r48, %r24, 155648;
	mul.wide.u32 	%rd43, %r48, 4;
	add.s64 	%rd44, %rd1, %rd43;
	ld.global.f32 	%f84, [%rd44];
	st.shared.f32 	[%r6+4864], %f84;
	add.s32 	%r49, %r24, 163840;
	mul.wide.u32 	%rd45, %r49, 4;
	add.s64 	%rd46, %rd1, %rd45;
	ld.global.f32 	%f85, [%rd46];
	st.shared.f32 	[%r6+5120], %f85;
	add.s32 	%r50, %r24, 172032;
	mul.wide.u32 	%rd47, %r50, 4;
	add.s64 	%rd48, %rd1, %rd47;
	ld.global.f32 	%f86, [%rd48];
	st.shared.f32 	[%r6+5376], %f86;
	add.s32 	%r51, %r24, 180224;
	mul.wide.u32 	%rd49, %r51, 4;
	add.s64 	%rd50, %rd1, %rd49;
	ld.global.f32 	%f87, [%rd50];
	st.shared.f32 	[%r6+5632], %f87;
	add.s32 	%r52, %r24, 188416;
	mul.wide.u32 	%rd51, %r52, 4;
	add.s64 	%rd52, %rd1, %rd51;
	ld.global.f32 	%f88, [%rd52];
	st.shared.f32 	[%r6+5888], %f88;
	add.s32 	%r53, %r24, 196608;
	mul.wide.u32 	%rd53, %r53, 4;
	add.s64 	%rd54, %rd1, %rd53;
	ld.global.f32 	%f89, [%rd54];
	st.shared.f32 	[%r6+6144], %f89;
	add.s32 	%r54, %r24, 204800;
	mul.wide.u32 	%rd55, %r54, 4;
	add.s64 	%rd56, %rd1, %rd55;
	ld.global.f32 	%f90, [%rd56];
	st.shared.f32 	[%r6+6400], %f90;
	add.s32 	%r55, %r24, 212992;
	mul.wide.u32 	%rd57, %r55, 4;
	add.s64 	%rd58, %rd1, %rd57;
	ld.global.f32 	%f91, [%rd58];
	st.shared.f32 	[%r6+6656], %f91;
	add.s32 	%r56, %r24, 221184;
	mul.wide.u32 	%rd59, %r56, 4;
	add.s64 	%rd60, %rd1, %rd59;
	ld.global.f32 	%f92, [%rd60];
	st.shared.f32 	[%r6+6912], %f92;
	add.s32 	%r57, %r24, 229376;
	mul.wide.u32 	%rd61, %r57, 4;
	add.s64 	%rd62, %rd1, %rd61;
	ld.global.f32 	%f93, [%rd62];
	st.shared.f32 	[%r6+7168], %f93;
	add.s32 	%r58, %r24, 237568;
	mul.wide.u32 	%rd63, %r58, 4;
	add.s64 	%rd64, %rd1, %rd63;
	ld.global.f32 	%f94, [%rd64];
	st.shared.f32 	[%r6+7424], %f94;
	add.s32 	%r59, %r24, 245760;
	mul.wide.u32 	%rd65, %r59, 4;
	add.s64 	%rd66, %rd1, %rd65;
	ld.global.f32 	%f95, [%rd66];
	st.shared.f32 	[%r6+7680], %f95;
	add.s32 	%r60, %r24, 253952;
	mul.wide.u32 	%rd67, %r60, 4;
	add.s64 	%rd68, %rd1, %rd67;
	ld.global.f32 	%f96, [%rd68];
	st.shared.f32 	[%r6+7936], %f96;
	bar.sync 	0;
	mov.u32 	%r61, _ZZ6matmulPfS_S_E2sB;
	add.s32 	%r5, %r61, %r26;
	mov.u32 	%r62, _ZZ6matmulPfS_S_E2sA;
	add.s32 	%r7, %r62, %r29;
	mov.b32 	%r171, 0;
$L__BB0_1:
	ld.param.u64 	%rd264, [_Z6matmulPfS_S__param_2];
	ld.param.u64 	%rd263, [_Z6matmulPfS_S__param_1];
	shl.b32 	%r64, %r171, 6;
	or.b32  	%r65, %r64, %r3;
	add.s32 	%r66, %r2, %r65;
	cvta.to.global.u64 	%rd69, %rd263;
	mul.wide.u32 	%rd70, %r66, 4;
	add.s64 	%rd71, %rd69, %rd70;
	ld.global.f32 	%f98, [%rd71];
	shl.b32 	%r67, %r3, 2;
	mov.u32 	%r68, _ZZ6matmulPfS_S_E2sA;
	add.s32 	%r69, %r68, %r67;
	shl.b32 	%r70, %r1, 8;
	add.s32 	%r71, %r69, %r70;
	st.shared.f32 	[%r71], %f98;
	add.s32 	%r72, %r66, 8192;
	mul.wide.u32 	%rd72, %r72, 4;
	add.s64 	%rd73, %rd69, %rd72;
	ld.global.f32 	%f99, [%rd73];
	st.shared.f32 	[%r71+256], %f99;
	add.s32 	%r73, %r66, 16384;
	mul.wide.u32 	%rd74, %r73, 4;
	add.s64 	%rd75, %rd69, %rd74;
	ld.global.f32 	%f100, [%rd75];
	st.shared.f32 	[%r71+512], %f100;
	add.s32 	%r74, %r66, 24576;
	mul.wide.u32 	%rd76, %r74, 4;
	add.s64 	%rd77, %rd69, %rd76;
	ld.global.f32 	%f101, [%rd77];
	st.shared.f32 	[%r71+768], %f101;
	add.s32 	%r75, %r66, 32768;
	mul.wide.u32 	%rd78, %r75, 4;
	add.s64 	%rd79, %rd69, %rd78;
	ld.global.f32 	%f102, [%rd79];
	st.shared.f32 	[%r71+1024], %f102;
	add.s32 	%r76, %r66, 40960;
	mul.wide.u32 	%rd80, %r76, 4;
	add.s64 	%rd81, %rd69, %rd80;
	ld.global.f32 	%f103, [%rd81];
	st.shared.f32 	[%r71+1280], %f103;
	add.s32 	%r77, %r66, 49152;
	mul.wide.u32 	%rd82, %r77, 4;
	add.s64 	%rd83, %rd69, %rd82;
	ld.global.f32 	%f104, [%rd83];
	st.shared.f32 	[%r71+1536], %f104;
	add.s32 	%r78, %r66, 57344;
	mul.wide.u32 	%rd84, %r78, 4;
	add.s64 	%rd85, %rd69, %rd84;
	ld.global.f32 	%f105, [%rd85];
	st.shared.f32 	[%r71+1792], %f105;
	add.s32 	%r79, %r66, 65536;
	mul.wide.u32 	%rd86, %r79, 4;
	add.s64 	%rd87, %rd69, %rd86;
	ld.global.f32 	%f106, [%rd87];
	st.shared.f32 	[%r71+2048], %f106;
	add.s32 	%r80, %r66, 73728;
	mul.wide.u32 	%rd88, %r80, 4;
	add.s64 	%rd89, %rd69, %rd88;
	ld.global.f32 	%f107, [%rd89];
	st.shared.f32 	[%r71+2304], %f107;
	add.s32 	%r81, %r66, 81920;
	mul.wide.u32 	%rd90, %r81, 4;
	add.s64 	%rd91, %rd69, %rd90;
	ld.global.f32 	%f108, [%rd91];
	st.shared.f32 	[%r71+2560], %f108;
	add.s32 	%r82, %r66, 90112;
	mul.wide.u32 	%rd92, %r82, 4;
	add.s64 	%rd93, %rd69, %rd92;
	ld.global.f32 	%f109, [%rd93];
	st.shared.f32 	[%r71+2816], %f109;
	add.s32 	%r83, %r66, 98304;
	mul.wide.u32 	%rd94, %r83, 4;
	add.s64 	%rd95, %rd69, %rd94;
	ld.global.f32 	%f110, [%rd95];
	st.shared.f32 	[%r71+3072], %f110;
	add.s32 	%r84, %r66, 106496;
	mul.wide.u32 	%rd96, %r84, 4;
	add.s64 	%rd97, %rd69, %rd96;
	ld.global.f32 	%f111, [%rd97];
	st.shared.f32 	[%r71+3328], %f111;
	add.s32 	%r85, %r66, 114688;
	mul.wide.u32 	%rd98, %r85, 4;
	add.s64 	%rd99, %rd69, %rd98;
	ld.global.f32 	%f112, [%rd99];
	st.shared.f32 	[%r71+3584], %f112;
	add.s32 	%r86, %r66, 122880;
	mul.wide.u32 	%rd100, %r86, 4;
	add.s64 	%rd101, %rd69, %rd100;
	ld.global.f32 	%f113, [%rd101];
	st.shared.f32 	[%r71+3840], %f113;
	add.s32 	%r87, %r66, 131072;
	mul.wide.u32 	%rd102, %r87, 4;
	add.s64 	%rd103, %rd69, %rd102;
	ld.global.f32 	%f114, [%rd103];
	st.shared.f32 	[%r71+4096], %f114;
	add.s32 	%r88, %r66, 139264;
	mul.wide.u32 	%rd104, %r88, 4;
	add.s64 	%rd105, %rd69, %rd104;
	ld.global.f32 	%f115, [%rd105];
	st.shared.f32 	[%r71+4352], %f115;
	add.s32 	%r89, %r66, 147456;
	mul.wide.u32 	%rd106, %r89, 4;
	add.s64 	%rd107, %rd69, %rd106;
	ld.global.f32 	%f116, [%rd107];
	st.shared.f32 	[%r71+4608], %f116;
	add.s32 	%r90, %r66, 155648;
	mul.wide.u32 	%rd108, %r90, 4;
	add.s64 	%rd109, %rd69, %rd108;
	ld.global.f32 	%f117, [%rd109];
	st.shared.f32 	[%r71+4864], %f117;
	add.s32 	%r91, %r66, 163840;
	mul.wide.u32 	%rd110, %r91, 4;
	add.s64 	%rd111, %rd69, %rd110;
	ld.global.f32 	%f118, [%rd111];
	st.shared.f32 	[%r71+5120], %f118;
	add.s32 	%r92, %r66, 172032;
	mul.wide.u32 	%rd112, %r92, 4;
	add.s64 	%rd113, %rd69, %rd112;
	ld.global.f32 	%f119, [%rd113];
	st.shared.f32 	[%r71+5376], %f119;
	add.s32 	%r93, %r66, 180224;
	mul.wide.u32 	%rd114, %r93, 4;
	add.s64 	%rd115, %rd69, %rd114;
	ld.global.f32 	%f120, [%rd115];
	st.shared.f32 	[%r71+5632], %f120;
	add.s32 	%r94, %r66, 188416;
	mul.wide.u32 	%rd116, %r94, 4;
	add.s64 	%rd117, %rd69, %rd116;
	ld.global.f32 	%f121, [%rd117];
	st.shared.f32 	[%r71+5888], %f121;
	add.s32 	%r95, %r66, 196608;
	mul.wide.u32 	%rd118, %r95, 4;
	add.s64 	%rd119, %rd69, %rd118;
	ld.global.f32 	%f122, [%rd119];
	st.shared.f32 	[%r71+6144], %f122;
	add.s32 	%r96, %r66, 204800;
	mul.wide.u32 	%rd120, %r96, 4;
	add.s64 	%rd121, %rd69, %rd120;
	ld.global.f32 	%f123, [%rd121];
	st.shared.f32 	[%r71+6400], %f123;
	add.s32 	%r97, %r66, 212992;
	mul.wide.u32 	%rd122, %r97, 4;
	add.s64 	%rd123, %rd69, %rd122;
	ld.global.f32 	%f124, [%rd123];
	st.shared.f32 	[%r71+6656], %f124;
	add.s32 	%r98, %r66, 221184;
	mul.wide.u32 	%rd124, %r98, 4;
	add.s64 	%rd125, %rd69, %rd124;
	ld.global.f32 	%f125, [%rd125];
	st.shared.f32 	[%r71+6912], %f125;
	add.s32 	%r99, %r66, 229376;
	mul.wide.u32 	%rd126, %r99, 4;
	add.s64 	%rd127, %rd69, %rd126;
	ld.global.f32 	%f126, [%rd127];
	st.shared.f32 	[%r71+7168], %f126;
	add.s32 	%r100, %r66, 237568;
	mul.wide.u32 	%rd128, %r100, 4;
	add.s64 	%rd129, %rd69, %rd128;
	ld.global.f32 	%f127, [%rd129];
	st.shared.f32 	[%r71+7424], %f127;
	add.s32 	%r101, %r66, 245760;
	mul.wide.u32 	%rd130, %r101, 4;
	add.s64 	%rd131, %rd69, %rd130;
	ld.global.f32 	%f128, [%rd131];
	st.shared.f32 	[%r71+7680], %f128;
	add.s32 	%r102, %r66, 253952;
	mul.wide.u32 	%rd132, %r102, 4;
	add.s64 	%rd133, %rd69, %rd132;
	ld.global.f32 	%f129, [%rd133];
	st.shared.f32 	[%r71+7936], %f129;
	add.s32 	%r103, %r64, %r1;
	shl.b32 	%r104, %r103, 13;
	add.s32 	%r105, %r104, %r4;
	cvta.to.global.u64 	%rd134, %rd264;
	mul.wide.u32 	%rd135, %r105, 4;
	add.s64 	%rd136, %rd134, %rd135;
	ld.global.f32 	%f130, [%rd136];
	add.s32 	%r106, %r5, %r70;
	st.shared.f32 	[%r106], %f130;
	add.s32 	%r107, %r105, 8192;
	mul.wide.u32 	%rd137, %r107, 4;
	add.s64 	%rd138, %rd134, %rd137;
	ld.global.f32 	%f131, [%rd138];
	st.shared.f32 	[%r106+256], %f131;
	add.s32 	%r108, %r105, 16384;
	mul.wide.u32 	%rd139, %r108, 4;
	add.s64 	%rd140, %rd134, %rd139;
	ld.global.f32 	%f132, [%rd140];
	st.shared.f32 	[%r106+512], %f132;
	add.s32 	%r109, %r105, 24576;
	mul.wide.u32 	%rd141, %r109, 4;
	add.s64 	%rd142, %rd134, %rd141;
	ld.global.f32 	%f133, [%rd142];
	st.shared.f32 	[%r106+768], %f133;
	add.s32 	%r110, %r105, 32768;
	mul.wide.u32 	%rd143, %r110, 4;
	add.s64 	%rd144, %rd134, %rd143;
	ld.global.f32 	%f134, [%rd144];
	st.shared.f32 	[%r106+1024], %f134;
	add.s32 	%r111, %r105, 40960;
	mul.wide.u32 	%rd145, %r111, 4;
	add.s64 	%rd146, %rd134, %rd145;
	ld.global.f32 	%f135, [%rd146];
	st.shared.f32 	[%r106+1280], %f135;
	add.s32 	%r112, %r105, 49152;
	mul.wide.u32 	%rd147, %r112, 4;
	add.s64 	%rd148, %rd134, %rd147;
	ld.global.f32 	%f136, [%rd148];
	st.shared.f32 	[%r106+1536], %f136;
	add.s32 	%r113, %r105, 57344;
	mul.wide.u32 	%rd149, %r113, 4;
	add.s64 	%rd150, %rd134, %rd149;
	ld.global.f32 	%f137, [%rd150];
	st.shared.f32 	[%r106+1792], %f137;
	add.s32 	%r114, %r105, 65536;
	mul.wide.u32 	%rd151, %r114, 4;
	add.s64 	%rd152, %rd134, %rd151;
	ld.global.f32 	%f138, [%rd152];
	st.shared.f32 	[%r106+2048], %f138;
	add.s32 	%r115, %r105, 73728;
	mul.wide.u32 	%rd153, %r115, 4;
	add.s64 	%rd154, %rd134, %rd153;
	ld.global.f32 	%f139, [%rd154];
	st.shared.f32 	[%r106+2304], %f139;
	add.s32 	%r116, %r105, 81920;
	mul.wide.u32 	%rd155, %r116, 4;
	add.s64 	%rd156, %rd134, %rd155;
	ld.global.f32 	%f140, [%rd156];
	st.shared.f32 	[%r106+2560], %f140;
	add.s32 	%r117, %r105, 90112;
	mul.wide.u32 	%rd157, %r117, 4;
	add.s64 	%rd158, %rd134, %rd157;
	ld.global.f32 	%f141, [%rd158];
	st.shared.f32 	[%r106+2816], %f141;
	add.s32 	%r118, %r105, 98304;
	mul.wide.u32 	%rd159, %r118, 4;
	add.s64 	%rd160, %rd134, %rd159;
	ld.global.f32 	%f142, [%rd160];
	st.shared.f32 	[%r106+3072], %f142;
	add.s32 	%r119, %r105, 106496;
	mul.wide.u32 	%rd161, %r119, 4;
	add.s64 	%rd162, %rd134, %rd161;
	ld.global.f32 	%f143, [%rd162];
	st.shared.f32 	[%r106+3328], %f143;
	add.s32 	%r120, %r105, 114688;
	mul.wide.u32 	%rd163, %r120, 4;
	add.s64 	%rd164, %rd134, %rd163;
	ld.global.f32 	%f144, [%rd164];
	st.shared.f32 	[%r106+3584], %f144;
	add.s32 	%r121, %r105, 122880;
	mul.wide.u32 	%rd165, %r121, 4;
	add.s64 	%rd166, %rd134, %rd165;
	ld.global.f32 	%f145, [%rd166];
	st.shared.f32 	[%r106+3840], %f145;
	add.s32 	%r122, %r105, 131072;
	mul.wide.u32 	%rd167, %r122, 4;
	add.s64 	%rd168, %rd134, %rd167;
	ld.global.f32 	%f146, [%rd168];
	st.shared.f32 	[%r106+4096], %f146;
	add.s32 	%r123, %r105, 139264;
	mul.wide.u32 	%rd169, %r123, 4;
	add.s64 	%rd170, %rd134, %rd169;
	ld.global.f32 	%f147, [%rd170];
	st.shared.f32 	[%r106+4352], %f147;
	add.s32 	%r124, %r105, 147456;
	mul.wide.u32 	%rd171, %r124, 4;
	add.s64 	%rd172, %rd134, %rd171;
	ld.global.f32 	%f148, [%rd172];
	st.shared.f32 	[%r106+4608], %f148;
	add.s32 	%r125, %r105, 155648;
	mul.wide.u32 	%rd173, %r125, 4;
	add.s64 	%rd174, %rd134, %rd173;
	ld.global.f32 	%f149, [%rd174];
	st.shared.f32 	[%r106+4864], %f149;
	add.s32 	%r126, %r105, 163840;
	mul.wide.u32 	%rd175, %r126, 4;
	add.s64 	%rd176, %rd134, %rd175;
	ld.global.f32 	%f150, [%rd176];
	st.shared.f32 	[%r106+5120], %f150;
	add.s32 	%r127, %r105, 172032;
	mul.wide.u32 	%rd177, %r127, 4;
	add.s64 	%rd178, %rd134, %rd177;
	ld.global.f32 	%f151, [%rd178];
	st.shared.f32 	[%r106+5376], %f151;
	add.s32 	%r128, %r105, 180224;
	mul.wide.u32 	%rd179, %r128, 4;
	add.s64 	%rd180, %rd134, %rd179;
	ld.global.f32 	%f152, [%rd180];
	st.shared.f32 	[%r106+5632], %f152;
	add.s32 	%r129, %r105, 188416;
	mul.wide.u32 	%rd181, %r129, 4;
	add.s64 	%rd182, %rd134, %rd181;
	ld.global.f32 	%f153, [%rd182];
	st.shared.f32 	[%r106+5888], %f153;
	add.s32 	%r130, %r105, 196608;
	mul.wide.u32 	%rd183, %r130, 4;
	add.s64 	%rd184, %rd134, %rd183;
	ld.global.f32 	%f154, [%rd184];
	st.shared.f32 	[%r106+6144], %f154;
	add.s32 	%r131, %r105, 204800;
	mul.wide.u32 	%rd185, %r131, 4;
	add.s64 	%rd186, %rd134, %rd185;
	ld.global.f32 	%f155, [%rd186];
	st.shared.f32 	[%r106+6400], %f155;
	add.s32 	%r132, %r105, 212992;
	mul.wide.u32 	%rd187, %r132, 4;
	add.s64 	%rd188, %rd134, %rd187;
	ld.global.f32 	%f156, [%rd188];
	st.shared.f32 	[%r106+6656], %f156;
	add.s32 	%r133, %r105, 221184;
	mul.wide.u32 	%rd189, %r133, 4;
	add.s64 	%rd190, %rd134, %rd189;
	ld.global.f32 	%f157, [%rd190];
	st.shared.f32 	[%r106+6912], %f157;
	add.s32 	%r134, %r105, 229376;
	mul.wide.u32 	%rd191, %r134, 4;
	add.s64 	%rd192, %rd134, %rd191;
	ld.global.f32 	%f158, [%rd192];
	st.shared.f32 	[%r106+7168], %f158;
	add.s32 	%r135, %r105, 237568;
	mul.wide.u32 	%rd193, %r135, 4;
	add.s64 	%rd194, %rd134, %rd193;
	ld.global.f32 	%f159, [%rd194];
	st.shared.f32 	[%r106+7424], %f159;
	add.s32 	%r136, %r105, 245760;
	mul.wide.u32 	%rd195, %r136, 4;
	add.s64 	%rd196, %rd134, %rd195;
	ld.global.f32 	%f160, [%rd196];
	st.shared.f32 	[%r106+7680], %f160;
	add.s32 	%r137, %r105, 253952;
	mul.wide.u32 	%rd197, %r137, 4;
	add.s64 	%rd198, %rd134, %rd197;
	ld.global.f32 	%f161, [%rd198];
	st.shared.f32 	[%r106+7936], %f161;
	bar.sync 	0;
	mov.f32 	%f291, 0f00000000;
	mov.b32 	%r172, 4096;
	mov.u32 	%r173, %r5;
	mov.f32 	%f292, %f291;
	mov.f32 	%f293, %f291;
	mov.f32 	%f294, %f291;
	mov.f32 	%f295, %f291;
	mov.f32 	%f296, %f291;
	mov.f32 	%f297, %f291;
	mov.f32 	%f298, %f291;
	mov.f32 	%f299, %f291;
	mov.f32 	%f300, %f291;
	mov.f32 	%f301, %f291;
	mov.f32 	%f302, %f291;
	mov.f32 	%f303, %f291;
	mov.f32 	%f304, %f291;
	mov.f32 	%f305, %f291;
	mov.f32 	%f306, %f291;
	mov.f32 	%f307, %f291;
	mov.f32 	%f308, %f291;
	mov.f32 	%f309, %f291;
	mov.f32 	%f310, %f291;
	mov.f32 	%f311, %f291;
	mov.f32 	%f312, %f291;
	mov.f32 	%f313, %f291;
	mov.f32 	%f314, %f291;
	mov.f32 	%f315, %f291;
	mov.f32 	%f316, %f291;
	mov.f32 	%f317, %f291;
	mov.f32 	%f318, %f291;
	mov.f32 	%f319, %f291;
	mov.f32 	%f320, %f291;
	mov.f32 	%f321, %f291;
	mov.f32 	%f322, %f291;
$L__BB0_2:
	ld.shared.f32 	%f162, [%r173];
	add.s32 	%r138, %r7, %r172;
	ld.shared.f32 	%f163, [%r138+-4096];
	fma.rn.f32 	%f322, %f163, %f162, %f322;
	ld.shared.f32 	%f164, [%r138+-3840];
	fma.rn.f32 	%f321, %f164, %f162, %f321;
	ld.shared.f32 	%f165, [%r138+-3584];
	fma.rn.f32 	%f320, %f165, %f162, %f320;
	ld.shared.f32 	%f166, [%r138+-3328];
	fma.rn.f32 	%f319, %f166, %f162, %f319;
	ld.shared.f32 	%f167, [%r138+-3072];
	fma.rn.f32 	%f318, %f167, %f162, %f318;
	ld.shared.f32 	%f168, [%r138+-2816];
	fma.rn.f32 	%f317, %f168, %f162, %f317;
	ld.shared.f32 	%f169, [%r138+-2560];
	fma.rn.f32 	%f316, %f169, %f162, %f316;
	ld.shared.f32 	%f170, [%r138+-2304];
	fma.rn.f32 	%f315, %f170, %f162, %f315;
	ld.shared.f32 	%f171, [%r138+-2048];
	fma.rn.f32 	%f314, %f171, %f162, %f314;
	ld.shared.f32 	%f172, [%r138+-1792];
	fma.rn.f32 	%f313, %f172, %f162, %f313;
	ld.shared.f32 	%f173, [%r138+-1536];
	fma.rn.f32 	%f312, %f173, %f162, %f312;
	ld.shared.f32 	%f174, [%r138+-1280];
	fma.rn.f32 	%f311, %f174, %f162, %f311;
	ld.shared.f32 	%f175, [%r138+-1024];
	fma.rn.f32 	%f310, %f175, %f162, %f310;
	ld.shared.f32 	%f176, [%r138+-768];
	fma.rn.f32 	%f309, %f176, %f162, %f309;
	ld.shared.f32 	%f177, [%r138+-512];
	fma.rn.f32 	%f308, %f177, %f162, %f308;
	ld.shared.f32 	%f178, [%r138+-256];
	fma.rn.f32 	%f307, %f178, %f162, %f307;
	ld.shared.f32 	%f179, [%r138];
	fma.rn.f32 	%f306, %f179, %f162, %f306;
	ld.shared.f32 	%f180, [%r138+256];
	fma.rn.f32 	%f305, %f180, %f162, %f305;
	ld.shared.f32 	%f181, [%r138+512];
	fma.rn.f32 	%f304, %f181, %f162, %f304;
	ld.shared.f32 	%f182, [%r138+768];
	fma.rn.f32 	%f303, %f182, %f162, %f303;
	ld.shared.f32 	%f183, [%r138+1024];
	fma.rn.f32 	%f302, %f183, %f162, %f302;
	ld.shared.f32 	%f184, [%r138+1280];
	fma.rn.f32 	%f301, %f184, %f162, %f301;
	ld.shared.f32 	%f185, [%r138+1536];
	fma.rn.f32 	%f300, %f185, %f162, %f300;
	ld.shared.f32 	%f186, [%r138+1792];
	fma.rn.f32 	%f299, %f186, %f162, %f299;
	ld.shared.f32 	%f187, [%r138+2048];
	fma.rn.f32 	%f298, %f187, %f162, %f298;
	ld.shared.f32 	%f188, [%r138+2304];
	fma.rn.f32 	%f297, %f188, %f162, %f297;
	ld.shared.f32 	%f189, [%r138+2560];
	fma.rn.f32 	%f296, %f189, %f162, %f296;
	ld.shared.f32 	%f190, [%r138+2816];
	fma.rn.f32 	%f295, %f190, %f162, %f295;
	ld.shared.f32 	%f191, [%r138+3072];
	fma.rn.f32 	%f294, %f191, %f162, %f294;
	ld.shared.f32 	%f192, [%r138+3328];
	fma.rn.f32 	%f293, %f192, %f162, %f293;
	ld.shared.f32 	%f193, [%r138+3584];
	fma.rn.f32 	%f292, %f193, %f162, %f292;
	ld.shared.f32 	%f194, [%r138+3840];
	fma.rn.f32 	%f291, %f194, %f162, %f291;
	add.s32 	%r173, %r173, 256;
	add.s32 	%r172, %r172, 4;
	setp.ne.s32 	%p1, %r172, 4352;
	@%p1 bra 	$L__BB0_2;
	ld.shared.f32 	%f195, [%r6];
	add.f32 	%f196, %f322, %f195;
	st.shared.f32 	[%r6], %f196;
	ld.shared.f32 	%f197, [%r6+256];
	add.f32 	%f198, %f321, %f197;
	st.shared.f32 	[%r6+256], %f198;
	ld.shared.f32 	%f199, [%r6+512];
	add.f32 	%f200, %f320, %f199;
	st.shared.f32 	[%r6+512], %f200;
	ld.shared.f32 	%f201, [%r6+768];
	add.f32 	%f202, %f319, %f201;
	st.shared.f32 	[%r6+768], %f202;
	ld.shared.f32 	%f203, [%r6+1024];
	add.f32 	%f204, %f318, %f203;
	st.shared.f32 	[%r6+1024], %f204;
	ld.shared.f32 	%f205, [%r6+1280];
	add.f32 	%f206, %f317, %f205;
	st.shared.f32 	[%r6+1280], %f206;
	ld.shared.f32 	%f207, [%r6+1536];
	add.f32 	%f208, %f316, %f207;
	st.shared.f32 	[%r6+1536], %f208;
	ld.shared.f32 	%f209, [%r6+1792];
	add.f32 	%f210, %f315, %f209;
	st.shared.f32 	[%r6+1792], %f210;
	ld.shared.f32 	%f211, [%r6+2048];
	add.f32 	%f212, %f314, %f211;
	st.shared.f32 	[%r6+2048], %f212;
	ld.shared.f32 	%f213, [%r6+2304];
	add.f32 	%f214, %f313, %f213;
	st.shared.f32 	[%r6+2304], %f214;
	ld.shared.f32 	%f215, [%r6+2560];
	add.f32 	%f216, %f312, %f215;
	st.shared.f32 	[%r6+2560], %f216;
	ld.shared.f32 	%f217, [%r6+2816];
	add.f32 	%f218, %f311, %f217;
	st.shared.f32 	[%r6+2816], %f218;
	ld.shared.f32 	%f219, [%r6+3072];
	add.f32 	%f220, %f310, %f219;
	st.shared.f32 	[%r6+3072], %f220;
	ld.shared.f32 	%f221, [%r6+3328];
	add.f32 	%f222, %f309, %f221;
	st.shared.f32 	[%r6+3328], %f222;
	ld.shared.f32 	%f223, [%r6+3584];
	add.f32 	%f224, %f308, %f223;
	st.shared.f32 	[%r6+3584], %f224;
	ld.shared.f32 	%f225, [%r6+3840];
	add.f32 	%f226, %f307, %f225;
	st.shared.f32 	[%r6+3840], %f226;
	ld.shared.f32 	%f227, [%r6+4096];
	add.f32 	%f228, %f306, %f227;
	st.shared.f32 	[%r6+4096], %f228;
	ld.shared.f32 	%f229, [%r6+4352];
	add.f32 	%f230, %f305, %f229;
	st.shared.f32 	[%r6+4352], %f230;
	ld.shared.f32 	%f231, [%r6+4608];
	add.f32 	%f232, %f304, %f231;
	st.shared.f32 	[%r6+4608], %f232;
	ld.shared.f32 	%f233, [%r6+4864];
	add.f32 	%f234, %f303, %f233;
	st.shared.f32 	[%r6+4864], %f234;
	ld.shared.f32 	%f235, [%r6+5120];
	add.f32 	%f236, %f302, %f235;
	st.shared.f32 	[%r6+5120], %f236;
	ld.shared.f32 	%f237, [%r6+5376];
	add.f32 	%f238, %f301, %f237;
	st.shared.f32 	[%r6+5376], %f238;
	ld.shared.f32 	%f239, [%r6+5632];
	add.f32 	%f240, %f300, %f239;
	st.shared.f32 	[%r6+5632], %f240;
	ld.shared.f32 	%f241, [%r6+5888];
	add.f32 	%f242, %f299, %f241;
	st.shared.f32 	[%r6+5888], %f242;
	ld.shared.f32 	%f243, [%r6+6144];
	add.f32 	%f244, %f298, %f243;
	st.shared.f32 	[%r6+6144], %f244;
	ld.shared.f32 	%f245, [%r6+6400];
	add.f32 	%f246, %f297, %f245;
	st.shared.f32 	[%r6+6400], %f246;
	ld.shared.f32 	%f247, [%r6+6656];
	add.f32 	%f248, %f296, %f247;
	st.shared.f32 	[%r6+6656], %f248;
	ld.shared.f32 	%f249, [%r6+6912];
	add.f32 	%f250, %f295, %f249;
	st.shared.f32 	[%r6+6912], %f250;
	ld.shared.f32 	%f251, [%r6+7168];
	add.f32 	%f252, %f294, %f251;
	st.shared.f32 	[%r6+7168], %f252;
	ld.shared.f32 	%f253, [%r6+7424];
	add.f32 	%f254, %f293, %f253;
	st.shared.f32 	[%r6+7424], %f254;
	ld.shared.f32 	%f255, [%r6+7680];
	add.f32 	%f256, %f292, %f255;
	st.shared.f32 	[%r6+7680], %f256;
	ld.shared.f32 	%f257, [%r6+7936];
	add.f32 	%f258, %f291, %f257;
	st.shared.f32 	[%r6+7936], %f258;
	bar.sync 	0;
	add.s32 	%r171, %r171, 1;
	setp.ne.s32 	%p2, %r171, 128;
	@%p2 bra 	$L__BB0_1;
	bar.sync 	0;
	ld.shared.f32 	%f259, [%r6];
	add.s32 	%r139, %r4, %r2;
	mul.wide.u32 	%rd199, %r139, 4;
	add.s64 	%rd200, %rd1, %rd199;
	st.global.f32 	[%rd200], %f259;
	ld.shared.f32 	%f260, [%r6+256];
	add.s32 	%r140, %r139, 8192;
	mul.wide.u32 	%rd201, %r140, 4;
	add.s64 	%rd202, %rd1, %rd201;
	st.global.f32 	[%rd202], %f260;
	ld.shared.f32 	%f261, [%r6+512];
	add.s32 	%r141, %r139, 16384;
	mul.wide.u32 	%rd203, %r141, 4;
	add.s64 	%rd204, %rd1, %rd203;
	st.global.f32 	[%rd204], %f261;
	ld.shared.f32 	%f262, [%r6+768];
	add.s32 	%r142, %r139, 24576;
	mul.wide.u32 	%rd205, %r142, 4;
	add.s64 	%rd206, %rd1, %rd205;
	st.global.f32 	[%rd206], %f262;
	ld.shared.f32 	%f263, [%r6+1024];
	add.s32 	%r143, %r139, 32768;
	mul.wide.u32 	%rd207, %r143, 4;
	add.s64 	%rd208, %rd1, %rd207;
	st.global.f32 	[%rd208], %f263;
	ld.shared.f32 	%f264, [%r6+1280];
	add.s32 	%r144, %r139, 40960;
	mul.wide.u32 	%rd209, %r144, 4;
	add.s64 	%rd210, %rd1, %rd209;
	st.global.f32 	[%rd210], %f264;
	ld.shared.f32 	%f265, [%r6+1536];
	add.s32 	%r145, %r139, 49152;
	mul.wide.u32 	%rd211, %r145, 4;
	add.s64 	%rd212, %rd1, %rd211;
	st.global.f32 	[%rd212], %f265;
	ld.shared.f32 	%f266, [%r6+1792];
	add.s32 	%r146, %r139, 57344;
	mul.wide.u32 	%rd213, %r146, 4;
	add.s64 	%rd214, %rd1, %rd213;
	st.global.f32 	[%rd214], %f266;
	ld.shared.f32 	%f267, [%r6+2048];
	add.s32 	%r147, %r139, 65536;
	mul.wide.u32 	%rd215, %r147, 4;
	add.s64 	%rd216, %rd1, %rd215;
	st.global.f32 	[%rd216], %f267;
	ld.shared.f32 	%f268, [%r6+2304];
	add.s32 	%r148, %r139, 73728;
	mul.wide.u32 	%rd217, %r148, 4;
	add.s64 	%rd218, %rd1, %rd217;
	st.global.f32 	[%rd218], %f268;
	ld.shared.f32 	%f269, [%r6+2560];
	add.s32 	%r149, %r139, 81920;
	mul.wide.u32 	%rd219, %r149, 4;
	add.s64 	%rd220, %rd1, %rd219;
	st.global.f32 	[%rd220], %f269;
	ld.shared.f32 	%f270, [%r6+2816];
	add.s32 	%r150, %r139, 90112;
	mul.wide.u32 	%rd221, %r150, 4;
	add.s64 	%rd222, %rd1, %rd221;
	st.global.f32 	[%rd222], %f270;
	ld.shared.f32 	%f271, [%r6+3072];
	add.s32 	%r151, %r139, 98304;
	mul.wide.u32 	%rd223, %r151, 4;
	add.s64 	%rd224, %rd1, %rd223;
	st.global.f32 	[%rd224], %f271;
	ld.shared.f32 	%f272, [%r6+3328];
	add.s32 	%r152, %r139, 106496;
	mul.wide.u32 	%rd225, %r152, 4;
	add.s64 	%rd226, %rd1, %rd225;
	st.global.f32 	[%rd226], %f272;
	ld.shared.f32 	%f273, [%r6+3584];
	add.s32 	%r153, %r139, 114688;
	mul.wide.u32 	%rd227, %r153, 4;
	add.s64 	%rd228, %rd1, %rd227;
	st.global.f32 	[%rd228], %f273;
	ld.shared.f32 	%f274, [%r6+3840];
	add.s32 	%r154, %r139, 122880;
	mul.wide.u32 	%rd229, %r154, 4;
	add.s64 	%rd230, %rd1, %rd229;
	st.global.f32 	[%rd230], %f274;
	ld.shared.f32 	%f275, [%r6+4096];
	add.s32 	%r155, %r139, 131072;
	mul.wide.u32 	%rd231, %r155, 4;
	add.s64 	%rd232, %rd1, %rd231;
	st.global.f32 	[%rd232], %f275;
	ld.shared.f32 	%f276, [%r6+4352];
	add.s32 	%r156, %r139, 139264;
	mul.wide.u32 	%rd233, %r156, 4;
	add.s64 	%rd234, %rd1, %rd233;
	st.global.f32 	[%rd234], %f276;
	ld.shared.f32 	%f277, [%r6+4608];
	add.s32 	%r157, %r139, 147456;
	mul.wide.u32 	%rd235, %r157, 4;
	add.s64 	%rd236, %rd1, %rd235;
	st.global.f32 	[%rd236], %f277;
	ld.shared.f32 	%f278, [%r6+4864];
	add.s32 	%r158, %r139, 155648;
	mul.wide.u32 	%rd237, %r158, 4;
	add.s64 	%rd238, %rd1, %rd237;
	st.global.f32 	[%rd238], %f278;
	ld.shared.f32 	%f279, [%r6+5120];
	add.s32 	%r159, %r139, 163840;
	mul.wide.u32 	%rd239, %r159, 4;
	add.s64 	%rd240, %rd1, %rd239;
	st.global.f32 	[%rd240], %f279;
	ld.shared.f32 	%f280, [%r6+5376];
	add.s32 	%r160, %r139, 172032;
	mul.wide.u32 	%rd241, %r160, 4;
	add.s64 	%rd242, %rd1, %rd241;
	st.global.f32 	[%rd242], %f280;
	ld.shared.f32 	%f281, [%r6+5632];
	add.s32 	%r161, %r139, 180224;
	mul.wide.u32 	%rd243, %r161, 4;
	add.s64 	%rd244, %rd1, %rd243;
	st.global.f32 	[%rd244], %f281;
	ld.shared.f32 	%f282, [%r6+5888];
	add.s32 	%r162, %r139, 188416;
	mul.wide.u32 	%rd245, %r162, 4;
	add.s64 	%rd246, %rd1, %rd245;
	st.global.f32 	[%rd246], %f282;
	ld.shared.f32 	%f283, [%r6+6144];
	add.s32 	%r163, %r139, 196608;
	mul.wide.u32 	%rd247, %r163, 4;
	add.s64 	%rd248, %rd1, %rd247;
	st.global.f32 	[%rd248], %f283;
	ld.shared.f32 	%f284, [%r6+6400];
	add.s32 	%r164, %r139, 204800;
	mul.wide.u32 	%rd249, %r164, 4;
	add.s64 	%rd250, %rd1, %rd249;
	st.global.f32 	[%rd250], %f284;
	ld.shared.f32 	%f285, [%r6+6656];
	add.s32 	%r165, %r139, 212992;
	mul.wide.u32 	%rd251, %r165, 4;
	add.s64 	%rd252, %rd1, %rd251;
	st.global.f32 	[%rd252], %f285;
	ld.shared.f32 	%f286, [%r6+6912];
	add.s32 	%r166, %r139, 221184;
	mul.wide.u32 	%rd253, %r166, 4;
	add.s64 	%rd254, %rd1, %rd253;
	st.global.f32 	[%rd254], %f286;
	ld.shared.f32 	%f287, [%r6+7168];
	add.s32 	%r167, %r139, 229376;
	mul.wide.u32 	%rd255, %r167, 4;
	add.s64 	%rd256, %rd1, %rd255;
	st.global.f32 	[%rd256], %f287;
	ld.shared.f32 	%f288, [%r6+7424];
	add.s32 	%r168, %r139, 237568;
	mul.wide.u32 	%rd257, %r168, 4;
	add.s64 	%rd258, %rd1, %rd257;
	st.global.f32 	[%rd258], %f288;
	ld.shared.f32 	%f289, [%r6+7680];
	add.s32 	%r169, %r139, 245760;
	mul.wide.u32 	%rd259, %r169, 4;
	add.s64 	%rd260, %rd1, %rd259;
	st.global.f32 	[%rd260], %f289;
	ld.shared.f32 	%f290, [%r6+7936];
	add.s32 	%r170, %r139, 253952;
	mul.wide.u32 	%rd261, %r170, 4;
	add.s64 	%rd262, %rd1, %rd261;
	st.global.f32 	[%rd262], %f290;
	ret;

}


// ===== COMPILED SASS (sm_100) =====

	.target	sm_100

	.elftype	@"ET_EXEC"


//--------------------- .note.nv.tkinfo           --------------------------
	.section	.note.nv.tkinfo,"",@"SHT_NOTE"
	.sectionflags	@"SHF_NOTE_NV_TKINFO"
	.tkinfo
        /*0018*/ 	.word	0x00000002
        /*0030*/ 	.string	""
        /*0030*/ 	.string	"ptxas"
        /*0030*/ 	.string	"Cuda compilation tools, release 13.0, V13.0.88"
        /*0030*/ 	.string	"Build cuda_13.0.r13.0/compiler.36424714_0"
        /*0030*/ 	.string	"-arch sm_100 -m 64 "



//--------------------- .note.nv.cuinfo           --------------------------
	.section	.note.nv.cuinfo,"",@"SHT_NOTE"
	.sectionflags	@"SHF_NOTE_NV_CUINFO"
        /*0018*/ 	.short	0x0002
        /*001a*/ 	.short	0x0064
        /*001c*/ 	.short	0x0082
	.zero		2


//--------------------- .nv.info                  --------------------------
	.section	.nv.info,"",@"SHT_CUDA_INFO"
	.align	4


	//----- nvinfo : EIATTR_REGCOUNT
	.align		4
        /*0000*/ 	.byte	0x04, 0x2f
        /*0002*/ 	.short	(.L_1 - .L_0)
	.align		4
.L_0:
        /*0004*/ 	.word	index@(_Z6matmulPfS_S_)
        /*0008*/ 	.word	0x00000030


	//----- nvinfo : EIATTR_FRAME_SIZE
	.align		4
.L_1:
        /*000c*/ 	.byte	0x04, 0x11
        /*000e*/ 	.short	(.L_3 - .L_2)
	.align		4
.L_2:
        /*0010*/ 	.word	index@(_Z6matmulPfS_S_)
        /*0014*/ 	.word	0x00000000


	//----- nvinfo : EIATTR_MIN_STACK_SIZE
	.align		4
.L_3:
        /*0018*/ 	.byte	0x04, 0x12
        /*001a*/ 	.short	(.L_5 - .L_4)
	.align		4
.L_4:
        /*001c*/ 	.word	index@(_Z6matmulPfS_S_)
        /*0020*/ 	.word	0x00000000
.L_5:


//--------------------- .nv.compat                --------------------------
	.section	.nv.compat,"",@"SHT_CUDA_COMPAT_INFO"
	.align	4
        /*0000*/ 	.byte	0x02, 0x09, 0x00, 0x00, 0x02, 0x02, 0x01, 0x00, 0x02, 0x05, 0x05, 0x00, 0x03, 0x07, 0x01, 0x01
        /*0010*/ 	.byte	0x02, 0x03, 0x00, 0x00, 0x02, 0x06, 0x01, 0x00, 0x04, 0x0b, 0x08, 0x00, 0x09, 0x00, 0x00, 0x00
        /*0020*/ 	.byte	0x00, 0x00, 0x00, 0x00


//--------------------- .nv.info._Z6matmulPfS_S_  --------------------------
	.section	.nv.info._Z6matmulPfS_S_,"",@"SHT_CUDA_INFO"
	.sectionflags	@""
	.align	4


	//----- nvinfo : EIATTR_CUDA_API_VERSION
	.align		4
        /*0000*/ 	.byte	0x04, 0x37
        /*0002*/ 	.short	(.L_7 - .L_6)
.L_6:
        /*0004*/ 	.word	0x00000082


	//----- nvinfo : EIATTR_KPARAM_INFO
	.align		4
.L_7:
        /*0008*/ 	.byte	0x04, 0x17
        /*000a*/ 	.short	(.L_9 - .L_8)
.L_8:
        /*000c*/ 	.word	0x00000000
        /*0010*/ 	.short	0x0002
        /*0012*/ 	.short	0x0010
        /*0014*/ 	.byte	0x00, 0xf5, 0x21, 0x00


	//----- nvinfo : EIATTR_KPARAM_INFO
	.align		4
.L_9:
        /*0018*/ 	.byte	0x04, 0x17
        /*001a*/ 	.short	(.L_11 - .L_10)
.L_10:
        /*001c*/ 	.word	0x00000000
        /*0020*/ 	.short	0x0001
        /*0022*/ 	.short	0x0008
        /*0024*/ 	.byte	0x00, 0xf5, 0x21, 0x00


	//----- nvinfo : EIATTR_KPARAM_INFO
	.align		4
.L_11:
        /*0028*/ 	.byte	0x04, 0x17
        /*002a*/ 	.short	(.L_13 - .L_12)
.L_12:
        /*002c*/ 	.word	0x00000000
        /*0030*/ 	.short	0x0000
        /*0032*/ 	.short	0x0000
        /*0034*/ 	.byte	0x00, 0xf5, 0x21, 0x00


	//----- nvinfo : EIATTR_SPARSE_MMA_MASK
	.align		4
.L_13:
        /*0038*/ 	.byte	0x03, 0x50
        /*003a*/ 	.short	0x0000


	//----- nvinfo : EIATTR_MAXREG_COUNT
	.align		4
        /*003c*/ 	.byte	0x03, 0x1b
        /*003e*/ 	.short	0x00ff


	//----- nvinfo : EIATTR_NUM_BARRIERS
	.align		4
        /*0040*/ 	.byte	0x02, 0x4c
        /*0042*/ 	.byte	0x01
	.zero		1


	//----- nvinfo : EIATTR_MERCURY_ISA_VERSION
	.align		4
        /*0044*/ 	.byte	0x03, 0x5f
        /*0046*/ 	.short	0x0101


	//----- nvinfo : EIATTR_VRC_CTA_INIT_COUNT
	.align		4
        /*0048*/ 	.byte	0x02, 0x4a
	.zero		1
	.zero		1


	//----- nvinfo : EIATTR_EXIT_INSTR_OFFSETS
	.align		4
        /*004c*/ 	.byte	0x04, 0x1c
        /*004e*/ 	.short	(.L_15 - .L_14)


	//   ....[0]....
.L_14:
        /*0050*/ 	.word	0x00002eb0


	//----- nvinfo : EIATTR_CBANK_PARAM_SIZE
	.align		4
.L_15:
        /*0054*/ 	.byte	0x03, 0x19
        /*0056*/ 	.short	0x0018


	//----- nvinfo : EIATTR_PARAM_CBANK
	.align		4
        /*0058*/ 	.byte	0x04, 0x0a
        /*005a*/ 	.short	(.L_17 - .L_16)
	.align		4
.L_16:
        /*005c*/ 	.word	index@(.nv.constant0._Z6matmulPfS_S_)
        /*0060*/ 	.short	0x0380
        /*0062*/ 	.short	0x0018


	//----- nvinfo : EIATTR_SW_WAR
	.align		4
.L_17:
        /*0064*/ 	.byte	0x04, 0x36
        /*0066*/ 	.short	(.L_19 - .L_18)
.L_18:
        /*0068*/ 	.word	0x00000008
.L_19:


//--------------------- .nv.callgraph             --------------------------
	.section	.nv.callgraph,"",@"SHT_CUDA_CALLGRAPH"
	.align	4
	.sectionentsize	8
	.align		4
        /*0000*/ 	.word	0x00000000
	.align		4
        /*0004*/ 	.word	0xffffffff
	.align		4
        /*0008*/ 	.word	0x00000000
	.align		4
        /*000c*/ 	.word	0xfffffffe
	.align		4
        /*0010*/ 	.word	0x00000000
	.align		4
        /*0014*/ 	.word	0xfffffffd
	.align		4
        /*0018*/ 	.word	0x00000000
	.align		4
        /*001c*/ 	.word	0xfffffffc


//--------------------- .text._Z6matmulPfS_S_     --------------------------
	.section	.text._Z6matmulPfS_S_,"ax",@progbits
	.align	128
        .global         _Z6matmulPfS_S_
        .type           _Z6matmulPfS_S_,@function
        .size           _Z6matmulPfS_S_,(.L_x_3 - _Z6matmulPfS_S_)
        .other          _Z6matmulPfS_S_,@"STO_CUDA_ENTRY STV_DEFAULT"
_Z6matmulPfS_S_:
.text._Z6matmulPfS_S_:
[----:B------:R-:W-:Y:S01]  /*0000*/  LDC R1, c[0x0][0x37c] ;  /* 0x0000df00ff017b82 */ /* 0x000fe20000000800 */
[----:B------:R-:W0:Y:S07]  /*0010*/  S2R R3, SR_TID.X ;  /* 0x0000000000037919 */ /* 0x000e2e0000002100 */
[----:B------:R-:W1:Y:S01]  /*0020*/  LDC.64 R28, c[0x0][0x380] ;  /* 0x0000e000ff1c7b82 */ /* 0x000e620000000a00 */
[----:B------:R-:W2:Y:S01]  /*0030*/  LDCU.64 UR8, c[0x0][0x358] ;  /* 0x00006b00ff0877ac */ /* 0x000ea20008000a00 */
[----:B------:R-:W3:Y:S01]  /*0040*/  S2R R7, SR_CTAID.X ;  /* 0x0000000000077919 */ /* 0x000ee20000002500 */
[----:B------:R-:W4:Y:S01]  /*0050*/  S2R R5, SR_CTAID.Y ;  /* 0x0000000000057919 */ /* 0x000f220000002600 */
[----:B0-----:R-:W-:-:S02]  /*0060*/  SHF.L.U32 R2, R3, 0xc, RZ ;  /* 0x0000000c03027819 */ /* 0x001fc400000006ff */
[----:B------:R-:W-:Y:S02]  /*0070*/  LOP3.LUT R0, R3, 0x3f, RZ, 0xc0, !PT ;  /* 0x0000003f03007812 */ /* 0x000fe400078ec0ff */
[----:B------:R-:W-:Y:S02]  /*0080*/  LOP3.LUT R2, R2, 0x3c0000, RZ, 0xc0, !PT ;  /* 0x003c000002027812 */ /* 0x000fe400078ec0ff */
[----:B---3--:R-:W-:Y:S02]  /*0090*/  LEA R0, R7, R0, 0x6 ;  /* 0x0000000007007211 */ /* 0x008fe400078e30ff */
[----:B----4-:R-:W-:-:S04]  /*00a0*/  LEA R2, R5, R2, 0x13 ;  /* 0x0000000205027211 */ /* 0x010fc800078e98ff */
[----:B------:R-:W-:-:S04]  /*00b0*/  IADD3 R39, PT, PT, R0, R2, RZ ;  /* 0x0000000200277210 */ /* 0x000fc80007ffe0ff */
[C---:B------:R-:W-:Y:S01]  /*00c0*/  IADD3 R9, PT, PT, R39.reuse, 0x2000, RZ ;  /* 0x0000200027097810 */ /* 0x040fe20007ffe0ff */
[C-C-:B-1----:R-:W-:Y:S01]  /*00d0*/  IMAD.WIDE.U32 R6, R39.reuse, 0x4, R28.reuse ;  /* 0x0000000427067825 */ /* 0x142fe200078e001c */
[C---:B------:R-:W-:Y:S02]  /*00e0*/  IADD3 R17, PT, PT, R39.reuse, 0x8000, RZ ;  /* 0x0000800027117810 */ /* 0x040fe40007ffe0ff */
[----:B------:R-:W-:Y:S01]  /*00f0*/  IADD3 R19, PT, PT, R39, 0xa000, RZ ;  /* 0x0000a00027137810 */ /* 0x000fe20007ffe0ff */
[--C-:B------:R-:W-:Y:S01]  /*0100*/  IMAD.WIDE.U32 R8, R9, 0x4, R28.reuse ;  /* 0x0000000409087825 */ /* 0x100fe200078e001c */
[C---:B------:R-:W-:Y:S01]  /*0110*/  IADD3 R11, PT, PT, R39.reuse, 0xc000, RZ ;  /* 0x0000c000270b7810 */ /* 0x040fe20007ffe0ff */
[----:B--2---:R-:W2:Y:S01]  /*0120*/  LDG.E R4, desc[UR8][R6.64] ;  /* 0x0000000806047981 */ /* 0x004ea2000c1e1900 */
[----:B------:R-:W-:Y:S01]  /*0130*/  IADD3 R13, PT, PT, R39, 0x4000, RZ ;  /* 0x00004000270d7810 */ /* 0x000fe20007ffe0ff */
[----:B------:R-:W-:Y:S01]  /*0140*/  IMAD.WIDE.U32 R16, R17, 0x4, R28 ;  /* 0x0000000411107825 */ /* 0x000fe200078e001c */
[C---:B------:R-:W-:Y:S01]  /*0150*/  IADD3 R21, PT, PT, R39.reuse, 0xe000, RZ ;  /* 0x0000e00027157810 */ /* 0x040fe20007ffe0ff */
[----:B------:R-:W3:Y:S01]  /*0160*/  LDG.E R5, desc[UR8][R8.64] ;  /* 0x0000000808057981 */ /* 0x000ee2000c1e1900 */
[----:B------:R-:W-:-:S02]  /*0170*/  IADD3 R31, PT, PT, R39, 0x12000, RZ ;  /* 0x00012000271f7810 */ /* 0x000fc40007ffe0ff */
[----:B------:R-:W-:Y:S01]  /*0180*/  IADD3 R23, PT, PT, R39, 0x14000, RZ ;  /* 0x0001400027177810 */ /* 0x000fe20007ffe0ff */
[--C-:B------:R-:W-:Y:S01]  /*0190*/  IMAD.WIDE.U32 R18, R19, 0x4, R28.reuse ;  /* 0x0000000413127825 */ /* 0x100fe200078e001c */
[C---:B------:R-:W-:Y:S02]  /*01a0*/  IADD3 R15, PT, PT, R39.reuse, 0x6000, RZ ;  /* 0x00006000270f7810 */ /* 0x040fe40007ffe0ff */
[----:B------:R-:W-:Y:S01]  /*01b0*/  IADD3 R25, PT, PT, R39, 0x10000, RZ ;  /* 0x0001000027197810 */ /* 0x000fe20007ffe0ff */
[--C-:B------:R-:W-:Y:S01]  /*01c0*/  IMAD.WIDE.U32 R10, R11, 0x4, R28.reuse ;  /* 0x000000040b0a7825 */ /* 0x100fe200078e001c */
[C---:B------:R-:W-:Y:S01]  /*01d0*/  IADD3 R27, PT, PT, R39.reuse, 0x16000, RZ ;  /* 0x00016000271b7810 */ /* 0x040fe20007ffe0ff */
[----:B------:R0:W4:Y:S01]  /*01e0*/  LDG.E R8, desc[UR8][R16.64] ;  /* 0x0000000810087981 */ /* 0x000122000c1e1900 */
[----:B------:R-:W-:Y:S01]  /*01f0*/  IADD3 R33, PT, PT, R39, 0x18000, RZ ;  /* 0x0001800027217810 */ /* 0x000fe20007ffe0ff */
[--C-:B------:R-:W-:Y:S01]  /*0200*/  IMAD.WIDE.U32 R12, R13, 0x4, R28.reuse ;  /* 0x000000040d0c7825 */ /* 0x100fe200078e001c */
[----:B------:R-:W-:Y:S01]  /*0210*/  IADD3 R35, PT, PT, R39, 0x1e000, RZ ;  /* 0x0001e00027237810 */ /* 0x000fe20007ffe0ff */
[----:B------:R1:W5:Y:S02]  /*0220*/  LDG.E R9, desc[UR8][R18.64] ;  /* 0x0000000812097981 */ /* 0x000364000c1e1900 */
[--C-:B------:R-:W-:Y:S01]  /*0230*/  IMAD.WIDE.U32 R20, R21, 0x4, R28.reuse ;  /* 0x0000000415147825 */ /* 0x100fe200078e001c */
[----:B------:R-:W-:Y:S01]  /*0240*/  IADD3 R37, PT, PT, R39, 0x20000, RZ ;  /* 0x0002000027257810 */ /* 0x000fe20007ffe0ff */
[----:B------:R-:W5:Y:S02]  /*0250*/  LDG.E R10, desc[UR8][R10.64] ;  /* 0x000000080a0a7981 */ /* 0x000f64000c1e1900 */
[----:B------:R-:W-:-:S02]  /*0260*/  IMAD.WIDE.U32 R30, R31, 0x4, R28 ;  /* 0x000000041f1e7825 */ /* 0x000fc400078e001c */
[----:B------:R-:W5:Y:S02]  /*0270*/  LDG.E R6, desc[UR8][R12.64] ;  /* 0x000000080c067981 */ /* 0x000f64000c1e1900 */
[----:B0-----:R-:W-:Y:S01]  /*0280*/  IMAD.WIDE.U32 R16, R23, 0x4, R28 ;  /* 0x0000000417107825 */ /* 0x001fe200078e001c */
[----:B------:R-:W-:-:S03]  /*0290*/  IADD3 R23, PT, PT, R39, 0x1a000, RZ ;  /* 0x0001a00027177810 */ /* 0x000fc60007ffe0ff */
[--C-:B------:R-:W-:Y:S01]  /*02a0*/  IMAD.WIDE.U32 R14, R15, 0x4, R28.reuse ;  /* 0x000000040f0e7825 */ /* 0x100fe200078e001c */
[----:B------:R0:W5:Y:S03]  /*02b0*/  LDG.E R11, desc[UR8][R20.64] ;  /* 0x00000008140b7981 */ /* 0x000166000c1e1900 */
[--C-:B------:R-:W-:Y:S01]  /*02c0*/  IMAD.WIDE.U32 R24, R25, 0x4, R28.reuse ;  /* 0x0000000419187825 */ /* 0x100fe200078e001c */
[----:B------:R0:W5:Y:S03]  /*02d0*/  LDG.E R13, desc[UR8][R30.64] ;  /* 0x000000081e0d7981 */ /* 0x000166000c1e1900 */
[--C-:B-1----:R-:W-:Y:S01]  /*02e0*/  IMAD.WIDE.U32 R18, R27, 0x4, R28.reuse ;  /* 0x000000041b127825 */ /* 0x102fe200078e001c */
[----:B------:R-:W-:Y:S01]  /*02f0*/  IADD3 R27, PT, PT, R39, 0x1c000, RZ ;  /* 0x0001c000271b7810 */ /* 0x000fe20007ffe0ff */
[----:B------:R-:W5:Y:S02]  /*0300*/  LDG.E R7, desc[UR8][R14.64] ;  /* 0x000000080e077981 */ /* 0x000f64000c1e1900 */
[--C-:B------:R-:W-:Y:S01]  /*0310*/  IMAD.WIDE.U32 R32, R33, 0x4, R28.reuse ;  /* 0x0000000421207825 */ /* 0x100fe200078e001c */
[----:B------:R-:W-:Y:S01]  /*0320*/  IADD3 R41, PT, PT, R39, 0x28000, RZ ;  /* 0x0002800027297810 */ /* 0x000fe20007ffe0ff */
[----:B------:R1:W5:Y:S02]  /*0330*/  LDG.E R12, desc[UR8][R24.64] ;  /* 0x00000008180c7981 */ /* 0x000364000c1e1900 */
[----:B0-----:R-:W-:Y:S01]  /*0340*/  IMAD.WIDE.U32 R20, R35, 0x4, R28 ;  /* 0x0000000423147825 */ /* 0x001fe200078e001c */
[----:B------:R-:W-:-:S03]  /*0350*/  IADD3 R35, PT, PT, R39, 0x24000, RZ ;  /* 0x0002400027237810 */ /* 0x000fc60007ffe0ff */
[--C-:B------:R-:W-:Y:S01]  /*0360*/  IMAD.WIDE.U32 R22, R23, 0x4, R28.reuse ;  /* 0x0000000417167825 */ /* 0x100fe200078e001c */
[----:B------:R-:W5:Y:S03]  /*0370*/  LDG.E R14, desc[UR8][R16.64] ;  /* 0x00000008100e7981 */ /* 0x000f66000c1e1900 */
[--C-:B------:R-:W-:Y:S01]  /*0380*/  IMAD.WIDE.U32 R30, R37, 0x4, R28.reuse ;  /* 0x00000004251e7825 */ /* 0x100fe200078e001c */
[C---:B------:R-:W-:Y:S01]  /*0390*/  IADD3 R37, PT, PT, R39.reuse, 0x26000, RZ ;  /* 0x0002600027257810 */ /* 0x040fe20007ffe0ff */
[----:B------:R-:W5:Y:S01]  /*03a0*/  LDG.E R15, desc[UR8][R18.64] ;  /* 0x00000008120f7981 */ /* 0x000f62000c1e1900 */
[----:B-1----:R-:W-:Y:S01]  /*03b0*/  IADD3 R25, PT, PT, R39, 0x22000, RZ ;  /* 0x0002200027197810 */ /* 0x002fe20007ffe0ff */
[--C-:B------:R-:W-:Y:S01]  /*03c0*/  IMAD.WIDE.U32 R26, R27, 0x4, R28.reuse ;  /* 0x000000041b1a7825 */ /* 0x100fe200078e001c */
[----:B------:R-:W-:Y:S01]  /*03d0*/  IADD3 R43, PT, PT, R39, 0x2a000, RZ ;  /* 0x0002a000272b7810 */ /* 0x000fe20007ffe0ff */
[----:B------:R-:W5:Y:S04]  /*03e0*/  LDG.E R30, desc[UR8][R30.64] ;  /* 0x000000081e1e7981 */ /* 0x000f68000c1e1900 */
[----:B------:R0:W5:Y:S01]  /*03f0*/  LDG.E R16, desc[UR8][R32.64] ;  /* 0x0000000820107981 */ /* 0x000162000c1e1900 */
[----:B------:R-:W-:-:S03]  /*0400*/  IMAD.WIDE.U32 R24, R25, 0x4, R28 ;  /* 0x0000000419187825 */ /* 0x000fc600078e001c */
[----:B------:R1:W5:Y:S01]  /*0410*/  LDG.E R17, desc[UR8][R22.64] ;  /* 0x0000000816117981 */ /* 0x000362000c1e1900 */
[----:B------:R-:W-:-:S03]  /*0420*/  IADD3 R45, PT, PT, R39, 0x34000, RZ ;  /* 0x00034000272d7810 */ /* 0x000fc60007ffe0ff */
[----:B------:R1:W5:Y:S01]  /*0430*/  LDG.E R19, desc[UR8][R20.64] ;  /* 0x0000000814137981 */ /* 0x000362000c1e1900 */
[----:B0-----:R-:W-:-:S03]  /*0440*/  IMAD.WIDE.U32 R32, R35, 0x4, R28 ;  /* 0x0000000423207825 */ /* 0x001fc600078e001c */
[----:B------:R0:W5:Y:S01]  /*0450*/  LDG.E R18, desc[UR8][R26.64] ;  /* 0x000000081a127981 */ /* 0x000162000c1e1900 */
[--C-:B-1----:R-:W-:Y:S01]  /*0460*/  IMAD.WIDE.U32 R22, R37, 0x4, R28.reuse ;  /* 0x0000000425167825 */ /* 0x102fe200078e001c */
[----:B------:R-:W-:Y:S02]  /*0470*/  IADD3 R37, PT, PT, R39, 0x2c000, RZ ;  /* 0x0002c00027257810 */ /* 0x000fe40007ffe0ff */
[----:B------:R-:W5:Y:S01]  /*0480*/  LDG.E R32, desc[UR8][R32.64] ;  /* 0x0000000820207981 */ /* 0x000f62000c1e1900 */
[--C-:B------:R-:W-:Y:S01]  /*0490*/  IMAD.WIDE.U32 R34, R41, 0x4, R28.reuse ;  /* 0x0000000429227825 */ /* 0x100fe200078e001c */
[----:B------:R-:W-:Y:S02]  /*04a0*/  IADD3 R41, PT, PT, R39, 0x30000, RZ ;  /* 0x0003000027297810 */ /* 0x000fe40007ffe0ff */
[----:B------:R1:W5:Y:S01]  /*04b0*/  LDG.E R31, desc[UR8][R24.64] ;  /* 0x00000008181f7981 */ /* 0x000362000c1e1900 */
[----:B------:R-:W-:Y:S01]  /*04c0*/  IMAD.WIDE.U32 R20, R43, 0x4, R28 ;  /* 0x000000042b147825 */ /* 0x000fe200078e001c */
[----:B0-----:R-:W-:-:S02]  /*04d0*/  IADD3 R27, PT, PT, R39, 0x2e000, RZ ;  /* 0x0002e000271b7810 */ /* 0x001fc40007ffe0ff */
[----:B------:R-:W5:Y:S01]  /*04e0*/  LDG.E R34, desc[UR8][R34.64] ;  /* 0x0000000822227981 */ /* 0x000f62000c1e1900 */
[----:B------:R-:W-:Y:S01]  /*04f0*/  IADD3 R43, PT, PT, R39, 0x32000, RZ ;  /* 0x00032000272b7810 */ /* 0x000fe20007ffe0ff */
[--C-:B------:R-:W-:Y:S02]  /*0500*/  IMAD.WIDE.U32 R36, R37, 0x4, R28.reuse ;  /* 0x0000000425247825 */ /* 0x100fe400078e001c */
[----:B------:R0:W5:Y:S01]  /*0510*/  LDG.E R33, desc[UR8][R22.64] ;  /* 0x0000000816217981 */ /* 0x000162000c1e1900 */
[----:B------:R-:W-:Y:S01]  /*0520*/  IADD3 R44, PT, PT, R39, 0x3c000, RZ ;  /* 0x0003c000272c7810 */ /* 0x000fe20007ffe0ff */
[--C-:B------:R-:W-:Y:S02]  /*0530*/  IMAD.WIDE.U32 R26, R27, 0x4, R28.reuse ;  /* 0x000000041b1a7825 */ /* 0x100fe400078e001c */
[----:B------:R-:W5:Y:S02]  /*0540*/  LDG.E R36, desc[UR8][R36.64] ;  /* 0x0000000824247981 */ /* 0x000f64000c1e1900 */
[----:B-1----:R-:W-:-:S02]  /*0550*/  IMAD.WIDE.U32 R24, R45, 0x4, R28 ;  /* 0x000000042d187825 */ /* 0x002fc400078e001c */
[----:B------:R1:W5:Y:S01]  /*0560*/  LDG.E R35, desc[UR8][R20.64] ;  /* 0x0000000814237981 */ /* 0x000362000c1e1900 */
[----:B------:R-:W-:Y:S01]  /*0570*/  IADD3 R45, PT, PT, R39, 0x3a000, RZ ;  /* 0x0003a000272d7810 */ /* 0x000fe20007ffe0ff */
[--C-:B0-----:R-:W-:Y:S01]  /*0580*/  IMAD.WIDE.U32 R22, R43, 0x4, R28.reuse ;  /* 0x000000042b167825 */ /* 0x101fe200078e001c */
[----:B------:R-:W-:Y:S01]  /*0590*/  IADD3 R43, PT, PT, R39, 0x38000, RZ ;  /* 0x00038000272b7810 */ /* 0x000fe20007ffe0ff */
[----:B------:R0:W5:Y:S04]  /*05a0*/  LDG.E R42, desc[UR8][R24.64] ;  /* 0x00000008182a7981 */ /* 0x000168000c1e1900 */
[----:B------:R0:W5:Y:S01]  /*05b0*/  LDG.E R37, desc[UR8][R26.64] ;  /* 0x000000081a257981 */ /* 0x000162000c1e1900 */
[----:B-1----:R-:W-:Y:S01]  /*05c0*/  IMAD.WIDE.U32 R20, R41, 0x4, R28 ;  /* 0x0000000429147825 */ /* 0x002fe200078e001c */
[----:B------:R-:W-:-:S02]  /*05d0*/  IADD3 R41, PT, PT, R39, 0x36000, RZ ;  /* 0x0003600027297810 */ /* 0x000fc40007ffe0ff */
[----:B------:R1:W5:Y:S01]  /*05e0*/  LDG.E R40, desc[UR8][R22.64] ;  /* 0x0000000816287981 */ /* 0x000362000c1e1900 */
[----:B------:R-:W-:Y:S01]  /*05f0*/  IADD3 R39, PT, PT, R39, 0x3e000, RZ ;  /* 0x0003e00027277810 */ /* 0x000fe20007ffe0ff */
[--C-:B0-----:R-:W-:Y:S02]  /*0600*/  IMAD.WIDE.U32 R24, R43, 0x4, R28.reuse ;  /* 0x000000042b187825 */ /* 0x101fe400078e001c */
[----:B------:R0:W5:Y:S02]  /*0610*/  LDG.E R38, desc[UR8][R20.64] ;  /* 0x0000000814267981 */ /* 0x000164000c1e1900 */
[--C-:B------:R-:W-:Y:S02]  /*0620*/  IMAD.WIDE.U32 R26, R41, 0x4, R28.reuse ;  /* 0x00000004291a7825 */ /* 0x100fe400078e001c */
[----:B------:R-:W5:Y:S02]  /*0630*/  LDG.E R24, desc[UR8][R24.64] ;  /* 0x0000000818187981 */ /* 0x000f64000c1e1900 */
[----:B-1----:R-:W-:-:S02]  /*0640*/  IMAD.WIDE.U32 R22, R45, 0x4, R28 ;  /* 0x000000042d167825 */ /* 0x002fc400078e001c */
[----:B------:R-:W5:Y:S02]  /*0650*/  LDG.E R26, desc[UR8][R26.64] ;  /* 0x000000081a1a7981 */ /* 0x000f64000c1e1900 */
[--C-:B0-----:R-:W-:Y:S02]  /*0660*/  IMAD.WIDE.U32 R20, R44, 0x4, R28.reuse ;  /* 0x000000042c147825 */ /* 0x101fe400078e001c */
[----:B------:R-:W5:Y:S02]  /*0670*/  LDG.E R22, desc[UR8][R22.64] ;  /* 0x0000000816167981 */ /* 0x000f64000c1e1900 */
[----:B------:R-:W-:Y:S02]  /*0680*/  IMAD.WIDE.U32 R28, R39, 0x4, R28 ;  /* 0x00000004271c7825 */ /* 0x000fe400078e001c */
[----:B------:R-:W5:Y:S04]  /*0690*/  LDG.E R20, desc[UR8][R20.64] ;  /* 0x0000000814147981 */ /* 0x000f68000c1e1900 */
[----:B------:R-:W5:Y:S01]  /*06a0*/  LDG.E R28, desc[UR8][R28.64] ;  /* 0x000000081c1c7981 */ /* 0x000f62000c1e1900 */
[----:B------:R-:W0:Y:S01]  /*06b0*/  S2UR UR6, SR_CgaCtaId ;  /* 0x00000000000679c3 */ /* 0x000e220000008800 */
[----:B------:R-:W-:-:S02]  /*06c0*/  UMOV UR4, 0x400 ;  /* 0x0000040000047882 */ /* 0x000fc40000000000 */
[----:B------:R-:W-:Y:S01]  /*06d0*/  UIADD3 UR5, UPT, UPT, UR4, 0x8000, URZ ;  /* 0x0000800004057890 */ /* 0x000fe2000fffe0ff */
[C---:B------:R-:W-:Y:S02]  /*06e0*/  SHF.L.U32 R39, R3.reuse, 0x2, RZ ;  /* 0x0000000203277819 */ /* 0x040fe400000006ff */
[----:B------:R-:W-:Y:S02]  /*06f0*/  SHF.L.U32 R41, R3, 0x7, RZ ;  /* 0x0000000703297819 */ /* 0x000fe400000006ff */
[----:B------:R-:W-:Y:S02]  /*0700*/  LOP3.LUT R3, R39, 0xfc, RZ, 0xc0, !PT ;  /* 0x000000fc27037812 */ /* 0x000fe400078ec0ff */
[----:B------:R-:W-:Y:S01]  /*0710*/  LOP3.LUT R44, R41, 0x1e000, RZ, 0xc0, !PT ;  /* 0x0001e000292c7812 */ /* 0x000fe200078ec0ff */
[----:B0-----:R-:W-:-:S06]  /*0720*/  ULEA UR5, UR6, UR5, 0x18 ;  /* 0x0000000506057291 */ /* 0x001fcc000f8ec0ff */
[----:B------:R-:W-:Y:S01]  /*0730*/  IADD3 R3, PT, PT, R44, UR5, R3 ;  /* 0x000000052c037c10 */ /* 0x000fe2000fffe003 */
[----:B------:R-:W-:-:S04]  /*0740*/  ULEA UR4, UR6, UR4, 0x18 ;  /* 0x0000000406047291 */ /* 0x000fc8000f8ec0ff */
[----:B--2---:R0:W-:Y:S04]  /*0750*/  STS [R3], R4 ;  /* 0x0000000403007388 */ /* 0x0041e80000000800 */
[----:B---3--:R1:W-:Y:S04]  /*0760*/  STS [R3+0x100], R5 ;  /* 0x0001000503007388 */ /* 0x0083e80000000800 */
[----:B----4-:R2:W-:Y:S04]  /*0770*/  STS [R3+0x400], R8 ;  /* 0x0004000803007388 */ /* 0x0105e80000000800 */
[----:B-----5:R2:W-:Y:S04]  /*0780*/  STS [R3+0x500], R9 ;  /* 0x0005000903007388 */ /* 0x0205e80000000800 */
[----:B------:R2:W-:Y:S04]  /*0790*/  STS [R3+0x600], R10 ;  /* 0x0006000a03007388 */ /* 0x0005e80000000800 */
        /* <DEDUP_REMOVED lines=26> */
[----:B------:R2:W-:Y:S01]  /*0940*/  STS [R3+0x1f00], R28 ;  /* 0x001f001c03007388 */ /* 0x0005e20000000800 */
[----:B0-----:R-:W-:Y:S01]  /*0950*/  HFMA2 R4, -RZ, RZ, 0, 0 ;  /* 0x00000000ff047431 */ /* 0x001fe200000001ff */
[----:B-1----:R-:W-:Y:S01]  /*0960*/  IADD3 R5, PT, PT, R44, UR4, RZ ;  /* 0x000000042c057c10 */ /* 0x002fe2000fffe0ff */
[----:B------:R-:W-:Y:S06]  /*0970*/  BAR.SYNC.DEFER_BLOCKING 0x0 ;  /* 0x0000000000007b1d */ /* 0x000fec0000010000 */
.L_x_1:
[----:B0-2---:R-:W0:Y:S01]  /*0980*/  S2R R7, SR_TID.X ;  /* 0x0000000000077919 */ /* 0x005e220000002100 */
[----:B------:R-:W1:Y:S01]  /*0990*/  LDC.64 R20, c[0x0][0x388] ;  /* 0x0000e200ff147b82 */ /* 0x000e620000000a00 */
[----:B------:R-:W-:-:S04]  /*09a0*/  SHF.L.U32 R15, R4, 0x6, RZ ;  /* 0x00000006040f7819 */ /* 0x000fc800000006ff */
[----:B0-----:R-:W-:-:S04]  /*09b0*/  LOP3.LUT R43, R15, 0x3f, R7, 0xf8, !PT ;  /* 0x0000003f0f2b7812 */ /* 0x001fc800078ef807 */
[----:B------:R-:W-:-:S04]  /*09c0*/  IADD3 R43, PT, PT, R2, R43, RZ ;  /* 0x0000002b022b7210 */ /* 0x000fc80007ffe0ff */
[C---:B------:R-:W-:Y:S01]  /*09d0*/  IADD3 R11, PT, PT, R43.reuse, 0x2000, RZ ;  /* 0x000020002b0b7810 */ /* 0x040fe20007ffe0ff */
[----:B-1----:R-:W-:-:S04]  /*09e0*/  IMAD.WIDE.U32 R8, R43, 0x4, R20 ;  /* 0x000000042b087825 */ /* 0x002fc800078e0014 */
[--C-:B------:R-:W-:Y:S01]  /*09f0*/  IMAD.WIDE.U32 R10, R11, 0x4, R20.reuse ;  /* 0x000000040b0a7825 */ /* 0x100fe200078e0014 */
[----:B------:R-:W2:Y:S05]  /*0a00*/  LDG.E R14, desc[UR8][R8.64] ;  /* 0x00000008080e7981 */ /* 0x000eaa000c1e1900 */
[----:B------:R0:W3:Y:S01]  /*0a10*/  LDG.E R10, desc[UR8][R10.64] ;  /* 0x000000080a0a7981 */ /* 0x0000e2000c1e1900 */
[C---:B------:R-:W-:Y:S02]  /*0a20*/  IADD3 R13, PT, PT, R43.reuse, 0x4000, RZ ;  /* 0x000040002b0d7810 */ /* 0x040fe40007ffe0ff */
[C---:B------:R-:W-:Y:S02]  /*0a30*/  IADD3 R29, PT, PT, R43.reuse, 0xa000, RZ ;  /* 0x0000a0002b1d7810 */ /* 0x040fe40007ffe0ff */
[----:B------:R-:W-:Y:S01]  /*0a40*/  IADD3 R25, PT, PT, R43, 0x8000, RZ ;  /* 0x000080002b197810 */ /* 0x000fe20007ffe0ff */
[----:B------:R-:W-:Y:S01]  /*0a50*/  IMAD.WIDE.U32 R12, R13, 0x4, R20 ;  /* 0x000000040d0c7825 */ /* 0x000fe200078e0014 */
[----:B------:R-:W-:-:S02]  /*0a60*/  IADD3 R17, PT, PT, R43, 0x6000, RZ ;  /* 0x000060002b117810 */ /* 0x000fc40007ffe0ff */
[----:B------:R-:W-:Y:S01]  /*0a70*/  IADD3 R19, PT, PT, R43, 0xc000, RZ ;  /* 0x0000c0002b137810 */ /* 0x000fe20007ffe0ff */
[--C-:B------:R-:W-:Y:S01]  /*0a80*/  IMAD.WIDE.U32 R28, R29, 0x4, R20.reuse ;  /* 0x000000041d1c7825 */ /* 0x100fe200078e0014 */
[C---:B------:R-:W-:Y:S01]  /*0a90*/  IADD3 R23, PT, PT, R43.reuse, 0xe000, RZ ;  /* 0x0000e0002b177810 */ /* 0x040fe20007ffe0ff */
[----:B------:R-:W4:Y:S01]  /*0aa0*/  LDG.E R8, desc[UR8][R12.64] ;  /* 0x000000080c087981 */ /* 0x000f22000c1e1900 */
[----:B0-----:R-:W-:Y:S01]  /*0ab0*/  IADD3 R11, PT, PT, R43, 0x14000, RZ ;  /* 0x000140002b0b7810 */ /* 0x001fe20007ffe0ff */
[--C-:B------:R-:W-:Y:S01]  /*0ac0*/  IMAD.WIDE.U32 R24, R25, 0x4, R20.reuse ;  /* 0x0000000419187825 */ /* 0x100fe200078e0014 */
[C---:B------:R-:W-:Y:S01]  /*0ad0*/  IADD3 R27, PT, PT, R43.reuse, 0x10000, RZ ;  /* 0x000100002b1b7810 */ /* 0x040fe20007ffe0ff */
[----:B------:R0:W5:Y:S01]  /*0ae0*/  LDG.E R39, desc[UR8][R28.64] ;  /* 0x000000081c277981 */ /* 0x000162000c1e1900 */
[----:B------:R-:W-:Y:S01]  /*0af0*/  IADD3 R9, PT, PT, R43, 0x12000, RZ ;  /* 0x000120002b097810 */ /* 0x000fe20007ffe0ff */
[--C-:B------:R-:W-:Y:S01]  /*0b00*/  IMAD.WIDE.U32 R16, R17, 0x4, R20.reuse ;  /* 0x0000000411107825 */ /* 0x100fe200078e0014 */
[----:B------:R-:W-:Y:S01]  /*0b10*/  IADD3 R33, PT, PT, R43, 0x1e000, RZ ;  /* 0x0001e0002b217810 */ /* 0x000fe20007ffe0ff */
[----:B------:R1:W5:Y:S02]  /*0b20*/  LDG.E R40, desc[UR8][R24.64] ;  /* 0x0000000818287981 */ /* 0x000364000c1e1900 */
[----:B------:R-:W-:-:S02]  /*0b30*/  IMAD.WIDE.U32 R18, R19, 0x4, R20 ;  /* 0x0000000413127825 */ /* 0x000fc400078e0014 */
[----:B------:R1:W5:Y:S02]  /*0b40*/  LDG.E R41, desc[UR8][R16.64] ;  /* 0x0000000810297981 */ /* 0x000364000c1e1900 */
[--C-:B------:R-:W-:Y:S01]  /*0b50*/  IMAD.WIDE.U32 R22, R23, 0x4, R20.reuse ;  /* 0x0000000417167825 */ /* 0x100fe200078e0014 */
[----:B0-----:R-:W-:Y:S01]  /*0b60*/  IADD3 R29, PT, PT, R43, 0x1a000, RZ ;  /* 0x0001a0002b1d7810 */ /* 0x001fe20007ffe0ff */
[----:B------:R0:W5:Y:S02]  /*0b70*/  LDG.E R38, desc[UR8][R18.64] ;  /* 0x0000000812267981 */ /* 0x000164000c1e1900 */
[--C-:B------:R-:W-:Y:S01]  /*0b80*/  IMAD.WIDE.U32 R12, R11, 0x4, R20.reuse ;  /* 0x000000040b0c7825 */ /* 0x100fe200078e0014 */
[C---:B-1----:R-:W-:Y:S01]  /*0b90*/  IADD3 R25, PT, PT, R43.reuse, 0x16000, RZ ;  /* 0x000160002b197810 */ /* 0x042fe20007ffe0ff */
[----:B------:R1:W5:Y:S01]  /*0ba0*/  LDG.E R37, desc[UR8][R22.64] ;  /* 0x0000000816257981 */ /* 0x000362000c1e1900 */
[----:B------:R-:W-:Y:S01]  /*0bb0*/  IADD3 R11, PT, PT, R43, 0x18000, RZ ;  /* 0x000180002b0b7810 */ /* 0x000fe20007ffe0ff */
[--C-:B------:R-:W-:Y:S01]  /*0bc0*/  IMAD.WIDE.U32 R26, R27, 0x4, R20.reuse ;  /* 0x000000041b1a7825 */ /* 0x100fe200078e0014 */
[----:B------:R-:W-:Y:S01]  /*0bd0*/  IADD3 R31, PT, PT, R43, 0x1c000, RZ ;  /* 0x0001c0002b1f7810 */ /* 0x000fe20007ffe0ff */
[----:B------:R-:W1:Y:S02]  /*0be0*/  S2UR UR5, SR_CgaCtaId ;  /* 0x00000000000579c3 */ /* 0x000e640000008800 */
[----:B------:R-:W-:Y:S01]  /*0bf0*/  IMAD.WIDE.U32 R16, R9, 0x4, R20 ;  /* 0x0000000409107825 */ /* 0x000fe200078e0014 */
[----:B------:R-:W5:Y:S01]  /*0c00*/  LDG.E R36, desc[UR8][R26.64] ;  /* 0x000000081a247981 */ /* 0x000f62000c1e1900 */
[----:B------:R-:W-:-:S02]  /*0c10*/  IADD3 R6, PT, PT, R43, 0x28000, RZ ;  /* 0x000280002b067810 */ /* 0x000fc40007ffe0ff */
[--C-:B0-----:R-:W-:Y:S01]  /*0c20*/  IMAD.WIDE.U32 R18, R29, 0x4, R20.reuse ;  /* 0x000000041d127825 */ /* 0x101fe200078e0014 */
[----:B------:R0:W5:Y:S01]  /*0c30*/  LDG.E R9, desc[UR8][R12.64] ;  /* 0x000000080c097981 */ /* 0x000162000c1e1900 */
[----:B------:R-:W-:Y:S02]  /*0c40*/  IADD3 R29, PT, PT, R43, 0x24000, RZ ;  /* 0x000240002b1d7810 */ /* 0x000fe40007ffe0ff */
[--C-:B------:R-:W-:Y:S01]  /*0c50*/  IMAD.WIDE.U32 R24, R25, 0x4, R20.reuse ;  /* 0x0000000419187825 */ /* 0x100fe200078e0014 */
[----:B------:R0:W5:Y:S03]  /*0c60*/  LDG.E R35, desc[UR8][R16.64] ;  /* 0x0000000810237981 */ /* 0x000166000c1e1900 */
[--C-:B-1----:R-:W-:Y:S01]  /*0c70*/  IMAD.WIDE.U32 R22, R11, 0x4, R20.reuse ;  /* 0x000000040b167825 */ /* 0x102fe200078e0014 */
[----:B------:R-:W-:Y:S01]  /*0c80*/  IADD3 R11, PT, PT, R43, 0x20000, RZ ;  /* 0x000200002b0b7810 */ /* 0x000fe20007ffe0ff */
[----:B------:R1:W5:Y:S02]  /*0c90*/  LDG.E R32, desc[UR8][R18.64] ;  /* 0x0000000812207981 */ /* 0x000364000c1e1900 */
[--C-:B0-----:R-:W-:Y:S01]  /*0ca0*/  IMAD.WIDE.U32 R12, R33, 0x4, R20.reuse ;  /* 0x00000004210c7825 */ /* 0x101fe200078e0014 */
[C---:B------:R-:W-:Y:S01]  /*0cb0*/  IADD3 R27, PT, PT, R43.reuse, 0x22000, RZ ;  /* 0x000220002b1b7810 */ /* 0x040fe20007ffe0ff */
[----:B------:R0:W5:Y:S01]  /*0cc0*/  LDG.E R34, desc[UR8][R24.64] ;  /* 0x0000000818227981 */ /* 0x000162000c1e1900 */
[----:B------:R-:W-:Y:S01]  /*0cd0*/  IADD3 R45, PT, PT, R43, 0x26000, RZ ;  /* 0x000260002b2d7810 */ /* 0x000fe20007ffe0ff */
[----:B------:R-:W-:-:S02]  /*0ce0*/  IMAD.WIDE.U32 R16, R31, 0x4, R20 ;  /* 0x000000041f107825 */ /* 0x000fc400078e0014 */
[----:B------:R0:W5:Y:S02]  /*0cf0*/  LDG.E R30, desc[UR8][R12.64] ;  /* 0x000000080c1e7981 */ /* 0x000164000c1e1900 */
[--C-:B-1----:R-:W-:Y:S02]  /*0d00*/  IMAD.WIDE.U32 R18, R29, 0x4, R20.reuse ;  /* 0x000000041d127825 */ /* 0x102fe400078e0014 */
[----:B------:R1:W5:Y:S02]  /*0d10*/  LDG.E R33, desc[UR8][R22.64] ;  /* 0x0000000816217981 */ /* 0x000364000c1e1900 */
[--C-:B0-----:R-:W-:Y:S01]  /*0d20*/  IMAD.WIDE.U32 R24, R11, 0x4, R20.reuse ;  /* 0x000000040b187825 */ /* 0x101fe200078e0014 */
[----:B------:R-:W-:Y:S01]  /*0d30*/  IADD3 R11, PT, PT, R43, 0x2a000, RZ ;  /* 0x0002a0002b0b7810 */ /* 0x000fe20007ffe0ff */
[----:B------:R0:W5:Y:S02]  /*0d40*/  LDG.E R31, desc[UR8][R16.64] ;  /* 0x00000008101f7981 */ /* 0x000164000c1e1900 */
[----:B------:R-:W-:Y:S01]  /*0d50*/  IMAD.WIDE.U32 R12, R6, 0x4, R20 ;  /* 0x00000004060c7825 */ /* 0x000fe200078e0014 */
[----:B------:R-:W-:Y:S01]  /*0d60*/  UMOV UR4, 0x400 ;  /* 0x0000040000047882 */ /* 0x000fe20000000000 */
[----:B------:R-:W-:Y:S01]  /*0d70*/  SHF.R.U32.HI R42, RZ, 0x1, R7 ;  /* 0x00000001ff2a7819 */ /* 0x000fe20000011607 */
[----:B------:R-:W5:Y:S01]  /*0d80*/  LDG.E R29, desc[UR8][R24.64] ;  /* 0x00000008181d7981 */ /* 0x000f62000c1e1900 */
[----:B-1----:R-:W-:-:S03]  /*0d90*/  IMAD.WIDE.U32 R22, R27, 0x4, R20 ;  /* 0x000000041b167825 */ /* 0x002fc600078e0014 */
[----:B------:R-:W5:Y:S01]  /*0da0*/  LDG.E R27, desc[UR8][R18.64] ;  /* 0x00000008121b7981 */ /* 0x000f62000c1e1900 */
[--C-:B0-----:R-:W-:Y:S01]  /*0db0*/  IMAD.WIDE.U32 R16, R45, 0x4, R20.reuse ;  /* 0x000000042d107825 */ /* 0x101fe200078e0014 */
[C---:B------:R-:W-:Y:S02]  /*0dc0*/  IADD3 R45, PT, PT, R43.reuse, 0x2c000, RZ ;  /* 0x0002c0002b2d7810 */ /* 0x040fe40007ffe0ff */
[----:B------:R0:W5:Y:S04]  /*0dd0*/  LDG.E R28, desc[UR8][R22.64] ;  /* 0x00000008161c7981 */ /* 0x000168000c1e1900 */
[----:B------:R1:W5:Y:S04]  /*0de0*/  LDG.E R26, desc[UR8][R16.64] ;  /* 0x00000008101a7981 */ /* 0x000368000c1e1900 */
[----:B------:R1:W5:Y:S01]  /*0df0*/  LDG.E R19, desc[UR8][R12.64] ;  /* 0x000000080c137981 */ /* 0x000362000c1e1900 */
[----:B0-----:R-:W-:Y:S01]  /*0e00*/  IADD3 R23, PT, PT, R43, 0x2e000, RZ ;  /* 0x0002e0002b177810 */ /* 0x001fe20007ffe0ff */
[----:B-1----:R-:W-:-:S04]  /*0e10*/  IMAD.WIDE.U32 R16, R45, 0x4, R20 ;  /* 0x000000042d107825 */ /* 0x002fc800078e0014 */
[--C-:B------:R-:W-:Y:S02]  /*0e20*/  IMAD.WIDE.U32 R12, R11, 0x4, R20.reuse ;  /* 0x000000040b0c7825 */ /* 0x100fe400078e0014 */
[----:B------:R-:W5:Y:S04]  /*0e30*/  LDG.E R17, desc[UR8][R16.64] ;  /* 0x0000000810117981 */ /* 0x000f68000c1e1900 */
[----:B------:R0:W5:Y:S01]  /*0e40*/  LDG.E R18, desc[UR8][R12.64] ;  /* 0x000000080c127981 */ /* 0x000162000c1e1900 */
[----:B------:R-:W-:Y:S01]  /*0e50*/  ULEA UR4, UR5, UR4, 0x18 ;  /* 0x0000000405047291 */ /* 0x000fe2000f8ec0ff */
[----:B------:R-:W-:Y:S01]  /*0e60*/  LOP3.LUT R6, R7, 0x3f, RZ, 0xc0, !PT ;  /* 0x0000003f07067812 */ /* 0x000fe200078ec0ff */
[----:B0-----:R-:W-:Y:S01]  /*0e70*/  IMAD.WIDE.U32 R12, R23, 0x4, R20 ;  /* 0x00000004170c7825 */ /* 0x001fe200078e0014 */
[----:B------:R-:W-:-:S04]  /*0e80*/  IADD3 R23, PT, PT, R43, 0x30000, RZ ;  /* 0x000300002b177810 */ /* 0x000fc80007ffe0ff */
[----:B------:R0:W5:Y:S01]  /*0e90*/  LDG.E R16, desc[UR8][R12.64] ;  /* 0x000000080c107981 */ /* 0x000162000c1e1900 */
[----:B------:R-:W-:Y:S02]  /*0ea0*/  LEA R11, R6, UR4, 0x2 ;  /* 0x00000004060b7c11 */ /* 0x000fe4000f8e10ff */
[----:B------:R-:W-:Y:S01]  /*0eb0*/  LOP3.LUT R6, R42, 0x1e0, RZ, 0xc0, !PT ;  /* 0x000001e02a067812 */ /* 0x000fe200078ec0ff */
[----:B0-----:R-:W-:Y:S01]  /*0ec0*/  IMAD.WIDE.U32 R12, R23, 0x4, R20 ;  /* 0x00000004170c7825 */ /* 0x001fe200078e0014 */
[C---:B------:R-:W-:Y:S02]  /*0ed0*/  IADD3 R23, PT, PT, R43.reuse, 0x34000, RZ ;  /* 0x000340002b177810 */ /* 0x040fe40007ffe0ff */
[----:B------:R-:W-:-:S03]  /*0ee0*/  IADD3 R45, PT, PT, R43, 0x36000, RZ ;  /* 0x000360002b2d7810 */ /* 0x000fc60007ffe0ff */
[--C-:B------:R-:W-:Y:S01]  /*0ef0*/  IMAD.WIDE.U32 R22, R23, 0x4, R20.reuse ;  /* 0x0000000417167825 */ /* 0x100fe200078e0014 */
[----:B------:R-:W5:Y:S01]  /*0f00*/  LDG.E R12, desc[UR8][R12.64] ;  /* 0x000000080c0c7981 */ /* 0x000f62000c1e1900 */
[----:B------:R-:W-:Y:S02]  /*0f10*/  LEA R11, R6, R11, 0x8 ;  /* 0x0000000b060b7211 */ /* 0x000fe400078e40ff */
[----:B------:R-:W-:Y:S01]  /*0f20*/  IADD3 R25, PT, PT, R43, 0x32000, RZ ;  /* 0x000320002b197810 */ /* 0x000fe20007ffe0ff */
[----:B------:R0:W5:Y:S04]  /*0f30*/  LDG.E R13, desc[UR8][R22.64] ;  /* 0x00000008160d7981 */ /* 0x000168000c1e1900 */
[----:B------:R-:W-:Y:S01]  /*0f40*/  IMAD.WIDE.U32 R24, R25, 0x4, R20 ;  /* 0x0000000419187825 */ /* 0x000fe200078e0014 */
[----:B------:R-:W-:-:S03]  /*0f50*/  IADD3 R42, PT, PT, R43, 0x3a000, RZ ;  /* 0x0003a0002b2a7810 */ /* 0x000fc60007ffe0ff */
[--C-:B0-----:R-:W-:Y:S01]  /*0f60*/  IMAD.WIDE.U32 R22, R45, 0x4, R20.reuse ;  /* 0x000000042d167825 */ /* 0x101fe200078e0014 */
[----:B------:R-:W-:Y:S01]  /*0f70*/  IADD3 R45, PT, PT, R43, 0x38000, RZ ;  /* 0x000380002b2d7810 */ /* 0x000fe20007ffe0ff */
[----:B--2---:R0:W-:Y:S04]  /*0f80*/  STS [R11], R14 ;  /* 0x0000000e0b007388 */ /* 0x0041e80000000800 */
[----:B---3--:R1:W-:Y:S04]  /*0f90*/  STS [R11+0x100], R10 ;  /* 0x0001000a0b007388 */ /* 0x0083e80000000800 */
[----:B0-----:R0:W2:Y:S04]  /*0fa0*/  LDG.E R14, desc[UR8][R24.64] ;  /* 0x00000008180e7981 */ /* 0x0010a8000c1e1900 */
[----:B-1----:R1:W3:Y:S01]  /*0fb0*/  LDG.E R10, desc[UR8][R22.64] ;  /* 0x00000008160a7981 */ /* 0x0022e2000c1e1900 */
[----:B0-----:R-:W-:-:S04]  /*0fc0*/  IMAD.WIDE.U32 R24, R42, 0x4, R20 ;  /* 0x000000042a187825 */ /* 0x001fc800078e0014 */
[----:B-1----:R-:W-:Y:S01]  /*0fd0*/  IMAD.WIDE.U32 R22, R45, 0x4, R20 ;  /* 0x000000042d167825 */ /* 0x002fe200078e0014 */
[C---:B------:R-:W-:Y:S01]  /*0fe0*/  IADD3 R45, PT, PT, R43.reuse, 0x3c000, RZ ;  /* 0x0003c0002b2d7810 */ /* 0x040fe20007ffe0ff */
[----:B------:R-:W3:Y:S01]  /*0ff0*/  LDG.E R24, desc[UR8][R24.64] ;  /* 0x0000000818187981 */ /* 0x000ee2000c1e1900 */
[----:B------:R-:W-:-:S03]  /*1000*/  IADD3 R43, PT, PT, R43, 0x3e000, RZ ;  /* 0x0003e0002b2b7810 */ /* 0x000fc60007ffe0ff */
[----:B------:R0:W3:Y:S02]  /*1010*/  LDG.E R42, desc[UR8][R22.64] ;  /* 0x00000008162a7981 */ /* 0x0000e4000c1e1900 */
[----:B0-----:R-:W-:-:S04]  /*1020*/  IMAD.WIDE.U32 R22, R45, 0x4, R20 ;  /* 0x000000042d167825 */ /* 0x001fc800078e0014 */
[----:B------:R-:W-:Y:S02]  /*1030*/  IMAD.WIDE.U32 R20, R43, 0x4, R20 ;  /* 0x000000042b147825 */ /* 0x000fe400078e0014 */
[----:B------:R-:W3:Y:S04]  /*1040*/  LDG.E R43, desc[UR8][R22.64] ;  /* 0x00000008162b7981 */ /* 0x000ee8000c1e1900 */
[----:B------:R0:W3:Y:S02]  /*1050*/  LDG.E R44, desc[UR8][R20.64] ;  /* 0x00000008142c7981 */ /* 0x0000e4000c1e1900 */
[----:B0-----:R-:W0:Y:S01]  /*1060*/  LDC.64 R20, c[0x0][0x390] ;  /* 0x0000e400ff147b82 */ /* 0x001e220000000a00 */
[----:B------:R-:W-:Y:S01]  /*1070*/  IADD3 R15, PT, PT, R6, R15, RZ ;  /* 0x0000000f060f7210 */ /* 0x000fe20007ffe0ff */
[----:B----4-:R1:W-:Y:S03]  /*1080*/  STS [R11+0x200], R8 ;  /* 0x000200080b007388 */ /* 0x0103e60000000800 */
[----:B-1----:R-:W-:-:S04]  /*1090*/  LEA R8, R15, R0, 0xd ;  /* 0x000000000f087211 */ /* 0x002fc800078e68ff */
[C---:B------:R-:W-:Y:S02]  /*10a0*/  IADD3 R15, PT, PT, R8.reuse, 0x4000, RZ ;  /* 0x00004000080f7810 */ /* 0x040fe40007ffe0ff */
[C---:B------:R-:W-:Y:S01]  /*10b0*/  IADD3 R23, PT, PT, R8.reuse, 0xa000, RZ ;  /* 0x0000a00008177810 */ /* 0x040fe20007ffe0ff */
[----:B-----5:R-:W-:Y:S01]  /*10c0*/  STS [R11+0x300], R41 ;  /* 0x000300290b007388 */ /* 0x020fe20000000800 */
[----:B------:R-:W-:-:S03]  /*10d0*/  IADD3 R25, PT, PT, R8, 0xe000, RZ ;  /* 0x0000e00008197810 */ /* 0x000fc60007ffe0ff */
[----:B------:R-:W-:Y:S04]  /*10e0*/  STS [R11+0x400], R40 ;  /* 0x000400280b007388 */ /* 0x000fe80000000800 */
[----:B------:R-:W-:Y:S04]  /*10f0*/  STS [R11+0x500], R39 ;  /* 0x000500270b007388 */ /* 0x000fe80000000800 */
[----:B------:R-:W-:Y:S04]  /*1100*/  STS [R11+0x600], R38 ;  /* 0x000600260b007388 */ /* 0x000fe80000000800 */
[----:B------:R-:W-:Y:S04]  /*1110*/  STS [R11+0x700], R37 ;  /* 0x000700250b007388 */ /* 0x000fe80000000800 */
[----:B------:R-:W-:Y:S04]  /*1120*/  STS [R11+0x800], R36 ;  /* 0x000800240b007388 */ /* 0x000fe80000000800 */
[----:B------:R1:W-:Y:S04]  /*1130*/  STS [R11+0x1600], R17 ;  /* 0x001600110b007388 */ /* 0x0003e80000000800 */
[----:B------:R-:W-:Y:S04]  /*1140*/  STS [R11+0x900], R35 ;  /* 0x000900230b007388 */ /* 0x000fe80000000800 */
[----:B------:R-:W-:Y:S01]  /*1150*/  STS [R11+0xa00], R9 ;  /* 0x000a00090b007388 */ /* 0x000fe20000000800 */
[----:B-1----:R-:W-:-:S03]  /*1160*/  IADD3 R17, PT, PT, R8, 0x6000, RZ ;  /* 0x0000600008117810 */ /* 0x002fc60007ffe0ff */
[----:B------:R-:W-:Y:S04]  /*1170*/  STS [R11+0xb00], R34 ;  /* 0x000b00220b007388 */ /* 0x000fe80000000800 */
        /* <DEDUP_REMOVED lines=9> */
[----:B------:R0:W-:Y:S04]  /*1210*/  STS [R11+0x1500], R18 ;  /* 0x001500120b007388 */ /* 0x0001e80000000800 */
[----:B------:R-:W-:Y:S04]  /*1220*/  STS [R11+0x1700], R16 ;  /* 0x001700100b007388 */ /* 0x000fe80000000800 */
[----:B------:R-:W-:Y:S04]  /*1230*/  STS [R11+0x1800], R12 ;  /* 0x0018000c0b007388 */ /* 0x000fe80000000800 */
[----:B------:R1:W-:Y:S01]  /*1240*/  STS [R11+0x1a00], R13 ;  /* 0x001a000d0b007388 */ /* 0x0003e20000000800 */
[C---:B0-----:R-:W-:Y:S01]  /*1250*/  IMAD.WIDE.U32 R18, R8.reuse, 0x4, R20 ;  /* 0x0000000408127825 */ /* 0x041fe200078e0014 */
[----:B------:R-:W-:-:S04]  /*1260*/  IADD3 R27, PT, PT, R8, 0x10000, RZ ;  /* 0x00010000081b7810 */ /* 0x000fc80007ffe0ff */
[----:B------:R0:W4:Y:S01]  /*1270*/  LDG.E R9, desc[UR8][R18.64] ;  /* 0x0000000812097981 */ /* 0x000122000c1e1900 */
[----:B-1----:R-:W-:-:S05]  /*1280*/  IMAD.WIDE.U32 R12, R15, 0x4, R20 ;  /* 0x000000040f0c7825 */ /* 0x002fca00078e0014 */
[----:B------:R1:W5:Y:S01]  /*1290*/  LDG.E R39, desc[UR8][R12.64] ;  /* 0x000000080c277981 */ /* 0x000362000c1e1900 */
[C---:B0-----:R-:W-:Y:S02]  /*12a0*/  IADD3 R19, PT, PT, R8.reuse, 0x12000, RZ ;  /* 0x0001200008137810 */ /* 0x041fe40007ffe0ff */
[----:B-1----:R-:W-:-:S03]  /*12b0*/  IADD3 R13, PT, PT, R8, 0x18000, RZ ;  /* 0x00018000080d7810 */ /* 0x002fc60007ffe0ff */
[----:B------:R-:W-:-:S04]  /*12c0*/  IMAD.WIDE.U32 R18, R19, 0x4, R20 ;  /* 0x0000000413127825 */ /* 0x000fc800078e0014 */
[--C-:B------:R-:W-:Y:S01]  /*12d0*/  IMAD.WIDE.U32 R12, R13, 0x4, R20.reuse ;  /* 0x000000040d0c7825 */ /* 0x100fe200078e0014 */
[----:B------:R0:W5:Y:S03]  /*12e0*/  LDG.E R32, desc[UR8][R18.64] ;  /* 0x0000000812207981 */ /* 0x000166000c1e1900 */
[----:B------:R-:W-:Y:S01]  /*12f0*/  IMAD.WIDE.U32 R26, R27, 0x4, R20 ;  /* 0x000000041b1a7825 */ /* 0x000fe200078e0014 */
[----:B------:R-:W5:Y:S01]  /*1300*/  LDG.E R29, desc[UR8][R12.64] ;  /* 0x000000080c1d7981 */ /* 0x000f62000c1e1900 */
[----:B------:R-:W-:-:S03]  /*1310*/  IADD3 R41, PT, PT, R8, 0x2000, RZ ;  /* 0x0000200008297810 */ /* 0x000fc60007ffe0ff */
[----:B------:R-:W5:Y:S01]  /*1320*/  LDG.E R33, desc[UR8][R26.64] ;  /* 0x000000081a217981 */ /* 0x000f62000c1e1900 */
[----:B0-----:R-:W-:Y:S01]  /*1330*/  IADD3 R19, PT, PT, R8, 0x22000, RZ ;  /* 0x0002200008137810 */ /* 0x001fe20007ffe0ff */
[----:B------:R-:W-:-:S06]  /*1340*/  IMAD.WIDE.U32 R40, R41, 0x4, R20 ;  /* 0x0000000429287825 */ /* 0x000fcc00078e0014 */
[----:B------:R0:W5:Y:S02]  /*1350*/  LDG.E R40, desc[UR8][R40.64] ;  /* 0x0000000828287981 */ /* 0x000164000c1e1900 */
[C---:B0-----:R-:W-:Y:S02]  /*1360*/  IADD3 R41, PT, PT, R8.reuse, 0x2c000, RZ ;  /* 0x0002c00008297810 */ /* 0x041fe40007ffe0ff */
[C---:B------:R-:W-:Y:S01]  /*1370*/  IADD3 R45, PT, PT, R8.reuse, 0x3e000, RZ ;  /* 0x0003e000082d7810 */ /* 0x040fe20007ffe0ff */
[----:B--2---:R0:W-:Y:S04]  /*1380*/  STS [R11+0x1900], R14 ;  /* 0x0019000e0b007388 */ /* 0x0041e80000000800 */
[----:B---3--:R-:W-:Y:S01]  /*1390*/  STS [R11+0x1b00], R10 ;  /* 0x001b000a0b007388 */ /* 0x008fe20000000800 */
[----:B0-----:R-:W-:Y:S01]  /*13a0*/  IMAD.WIDE.U32 R14, R17, 0x4, R20 ;  /* 0x00000004110e7825 */ /* 0x001fe200078e0014 */
[----:B------:R-:W-:-:S04]  /*13b0*/  IADD3 R17, PT, PT, R8, 0x8000, RZ ;  /* 0x0000800008117810 */ /* 0x000fc80007ffe0ff */
[----:B------:R0:W2:Y:S04]  /*13c0*/  LDG.E R38, desc[UR8][R14.64] ;  /* 0x000000080e267981 */ /* 0x0000a8000c1e1900 */
[----:B------:R1:W-:Y:S04]  /*13d0*/  STS [R11+0x1d00], R24 ;  /* 0x001d00180b007388 */ /* 0x0003e80000000800 */
[----:B------:R-:W-:Y:S01]  /*13e0*/  STS [R11+0x1c00], R42 ;  /* 0x001c002a0b007388 */ /* 0x000fe20000000800 */
[----:B------:R-:W-:-:S04]  /*13f0*/  IMAD.WIDE.U32 R16, R17, 0x4, R20 ;  /* 0x0000000411107825 */ /* 0x000fc800078e0014 */
[----:B-1----:R-:W-:Y:S01]  /*1400*/  IMAD.WIDE.U32 R24, R25, 0x4, R20 ;  /* 0x0000000419187825 */ /* 0x002fe200078e0014 */
[----:B------:R-:W3:Y:S04]  /*1410*/  LDG.E R37, desc[UR8][R16.64] ;  /* 0x0000000810257981 */ /* 0x000ee8000c1e1900 */
[----:B------:R-:W-:Y:S04]  /*1420*/  STS [R11+0x1e00], R43 ;  /* 0x001e002b0b007388 */ /* 0x000fe80000000800 */
[----:B------:R1:W-:Y:S01]  /*1430*/  STS [R11+0x1f00], R44 ;  /* 0x001f002c0b007388 */ /* 0x0003e20000000800 */
[----:B0-----:R-:W-:-:S03]  /*1440*/  IADD3 R15, PT, PT, R8, 0x14000, RZ ;  /* 0x00014000080f7810 */ /* 0x001fc60007ffe0ff */
[----:B------:R0:W3:Y:S01]  /*1450*/  LDG.E R34, desc[UR8][R24.64] ;  /* 0x0000000818227981 */ /* 0x0000e2000c1e1900 */
[----:B-1----:R-:W-:Y:S01]  /*1460*/  IMAD.WIDE.U32 R10, R23, 0x4, R20 ;  /* 0x00000004170a7825 */ /* 0x002fe200078e0014 */
[----:B------:R-:W-:-:S04]  /*1470*/  IADD3 R23, PT, PT, R8, 0xc000, RZ ;  /* 0x0000c00008177810 */ /* 0x000fc80007ffe0ff */
[----:B------:R1:W3:Y:S01]  /*1480*/  LDG.E R36, desc[UR8][R10.64] ;  /* 0x000000080a247981 */ /* 0x0002e2000c1e1900 */
[----:B------:R-:W-:Y:S01]  /*1490*/  IMAD.WIDE.U32 R22, R23, 0x4, R20 ;  /* 0x0000000417167825 */ /* 0x000fe200078e0014 */
[----:B0-----:R-:W-:-:S04]  /*14a0*/  IADD3 R25, PT, PT, R8, 0x1e000, RZ ;  /* 0x0001e00008197810 */ /* 0x001fc80007ffe0ff */
[----:B------:R0:W3:Y:S01]  /*14b0*/  LDG.E R35, desc[UR8][R22.64] ;  /* 0x0000000816237981 */ /* 0x0000e2000c1e1900 */
[C---:B-1----:R-:W-:Y:S02]  /*14c0*/  IADD3 R11, PT, PT, R8.reuse, 0x1a000, RZ ;  /* 0x0001a000080b7810 */ /* 0x042fe40007ffe0ff */
[----:B------:R-:W-:-:S03]  /*14d0*/  IADD3 R17, PT, PT, R8, 0x16000, RZ ;  /* 0x0001600008117810 */ /* 0x000fc60007ffe0ff */
[----:B------:R-:W-:Y:S01]  /*14e0*/  IMAD.WIDE.U32 R10, R11, 0x4, R20 ;  /* 0x000000040b0a7825 */ /* 0x000fe200078e0014 */
[----:B0-----:R-:W-:-:S04]  /*14f0*/  IADD3 R23, PT, PT, R8, 0x1c000, RZ ;  /* 0x0001c00008177810 */ /* 0x001fc80007ffe0ff */
[----:B------:R0:W3:Y:S01]  /*1500*/  LDG.E R28, desc[UR8][R10.64] ;  /* 0x000000080a1c7981 */ /* 0x0000e2000c1e1900 */
[----:B------:R-:W-:Y:S01]  /*1510*/  IMAD.WIDE.U32 R12, R23, 0x4, R20 ;  /* 0x00000004170c7825 */ /* 0x000fe200078e0014 */
[----:B------:R-:W-:-:S03]  /*1520*/  IADD3 R23, PT, PT, R8, 0x24000, RZ ;  /* 0x0002400008177810 */ /* 0x000fc60007ffe0ff */
[--C-:B------:R-:W-:Y:S01]  /*1530*/  IMAD.WIDE.U32 R14, R15, 0x4, R20.reuse ;  /* 0x000000040f0e7825 */ /* 0x100fe200078e0014 */
[----:B------:R1:W3:Y:S03]  /*1540*/  LDG.E R27, desc[UR8][R12.64] ;  /* 0x000000080c1b7981 */ /* 0x0002e6000c1e1900 */
[--C-:B0-----:R-:W-:Y:S01]  /*1550*/  IMAD.WIDE.U32 R10, R25, 0x4, R20.reuse ;  /* 0x00000004190a7825 */ /* 0x101fe200078e0014 */
[----:B------:R0:W3:Y:S03]  /*1560*/  LDG.E R31, desc[UR8][R14.64] ;  /* 0x000000080e1f7981 */ /* 0x0000e6000c1e1900 */
[----:B------:R-:W-:Y:S01]  /*1570*/  IMAD.WIDE.U32 R16, R17, 0x4, R20 ;  /* 0x0000000411107825 */ /* 0x000fe200078e0014 */
[----:B------:R0:W3:Y:S01]  /*1580*/  LDG.E R26, desc[UR8][R10.64] ;  /* 0x000000080a1a7981 */ /* 0x0000e2000c1e1900 */
[----:B------:R-:W-:-:S02]  /*1590*/  IADD3 R25, PT, PT, R8, 0x28000, RZ ;  /* 0x0002800008197810 */ /* 0x000fc40007ffe0ff */
[----:B-1----:R-:W-:Y:S01]  /*15a0*/  IMAD.WIDE.U32 R12, R19, 0x4, R20 ;  /* 0x00000004130c7825 */ /* 0x002fe200078e0014 */
[----:B------:R1:W3:Y:S01]  /*15b0*/  LDG.E R30, desc[UR8][R16.64] ;  /* 0x00000008101e7981 */ /* 0x0002e2000c1e1900 */
[----:B0-----:R-:W-:-:S03]  /*15c0*/  IADD3 R15, PT, PT, R8, 0x20000, RZ ;  /* 0x00020000080f7810 */ /* 0x001fc60007ffe0ff */
[----:B------:R0:W3:Y:S01]  /*15d0*/  LDG.E R22, desc[UR8][R12.64] ;  /* 0x000000080c167981 */ /* 0x0000e2000c1e1900 */
[----:B------:R-:W-:Y:S01]  /*15e0*/  IMAD.WIDE.U32 R10, R23, 0x4, R20 ;  /* 0x00000004170a7825 */ /* 0x000fe200078e0014 */
[----:B-1----:R-:W-:-:S04]  /*15f0*/  IADD3 R17, PT, PT, R8, 0x26000, RZ ;  /* 0x0002600008117810 */ /* 0x002fc80007ffe0ff */
[----:B------:R1:W3:Y:S01]  /*1600*/  LDG.E R19, desc[UR8][R10.64] ;  /* 0x000000080a137981 */ /* 0x0002e2000c1e1900 */
[----:B------:R-:W-:Y:S01]  /*1610*/  IMAD.WIDE.U32 R14, R15, 0x4, R20 ;  /* 0x000000040f0e7825 */ /* 0x000fe200078e0014 */
[----:B------:R-:W-:-:S03]  /*1620*/  IADD3 R43, PT, PT, R8, 0x2e000, RZ ;  /* 0x0002e000082b7810 */ /* 0x000fc60007ffe0ff */
[--C-:B0-----:R-:W-:Y:S01]  /*1630*/  IMAD.WIDE.U32 R12, R17, 0x4, R20.reuse ;  /* 0x00000004110c7825 */ /* 0x101fe200078e0014 */
[----:B------:R0:W3:Y:S03]  /*1640*/  LDG.E R23, desc[UR8][R14.64] ;  /* 0x000000080e177981 */ /* 0x0000e6000c1e1900 */
[--C-:B-1----:R-:W-:Y:S01]  /*1650*/  IMAD.WIDE.U32 R10, R25, 0x4, R20.reuse ;  /* 0x00000004190a7825 */ /* 0x102fe200078e0014 */
[C---:B------:R-:W-:Y:S01]  /*1660*/  IADD3 R25, PT, PT, R8.reuse, 0x2a000, RZ ;  /* 0x0002a00008197810 */ /* 0x040fe20007ffe0ff */
[----:B------:R1:W3:Y:S04]  /*1670*/  LDG.E R18, desc[UR8][R12.64] ;  /* 0x000000080c127981 */ /* 0x0002e8000c1e1900 */
[----:B0-----:R-:W-:Y:S01]  /*1680*/  IMAD.WIDE.U32 R14, R25, 0x4, R20 ;  /* 0x00000004190e7825 */ /* 0x001fe200078e0014 */
[----:B------:R0:W3:Y:S01]  /*1690*/  LDG.E R17, desc[UR8][R10.64] ;  /* 0x000000080a117981 */ /* 0x0000e2000c1e1900 */
[----:B------:R-:W-:-:S03]  /*16a0*/  IADD3 R25, PT, PT, R8, 0x30000, RZ ;  /* 0x0003000008197810 */ /* 0x000fc60007ffe0ff */
[----:B------:R-:W3:Y:S01]  /*16b0*/  LDG.E R16, desc[UR8][R14.64] ;  /* 0x000000080e107981 */ /* 0x000ee2000c1e1900 */
[----:B-1----:R-:W-:Y:S01]  /*16c0*/  IMAD.WIDE.U32 R12, R41, 0x4, R20 ;  /* 0x00000004290c7825 */ /* 0x002fe200078e0014 */
[----:B------:R-:W-:-:S03]  /*16d0*/  IADD3 R41, PT, PT, R8, 0x32000, RZ ;  /* 0x0003200008297810 */ /* 0x000fc60007ffe0ff */
[--C-:B0-----:R-:W-:Y:S01]  /*16e0*/  IMAD.WIDE.U32 R10, R43, 0x4, R20.reuse ;  /* 0x000000042b0a7825 */ /* 0x101fe200078e0014 */
[----:B------:R0:W3:Y:S04]  /*16f0*/  LDG.E R15, desc[UR8][R12.64] ;  /* 0x000000080c0f7981 */ /* 0x0000e8000c1e1900 */
[----:B------:R1:W3:Y:S01]  /*1700*/  LDG.E R14, desc[UR8][R10.64] ;  /* 0x000000080a0e7981 */ /* 0x0002e2000c1e1900 */
[----:B0-----:R-:W-:Y:S01]  /*1710*/  IMAD.WIDE.U32 R12, R25, 0x4, R20 ;  /* 0x00000004190c7825 */ /* 0x001fe200078e0014 */
[----:B------:R-:W-:-:S03]  /*1720*/  IADD3 R25, PT, PT, R8, 0x34000, RZ ;  /* 0x0003400008197810 */ /* 0x000fc60007ffe0ff */
[--C-:B-1----:R-:W-:Y:S01]  /*1730*/  IMAD.WIDE.U32 R10, R41, 0x4, R20.reuse ;  /* 0x00000004290a7825 */ /* 0x102fe200078e0014 */
[C---:B------:R-:W-:Y:S01]  /*1740*/  IADD3 R41, PT, PT, R8.reuse, 0x36000, RZ ;  /* 0x0003600008297810 */ /* 0x040fe20007ffe0ff */
[----:B------:R-:W3:Y:S04]  /*1750*/  LDG.E R13, desc[UR8][R12.64] ;  /* 0x000000080c0d7981 */ /* 0x000ee8000c1e1900 */
[----:B------:R0:W3:Y:S01]  /*1760*/  LDG.E R12, desc[UR8][R10.64] ;  /* 0x000000080a0c7981 */ /* 0x0000e2000c1e1900 */
[----:B------:R-:W-:Y:S01]  /*1770*/  IADD3 R43, PT, PT, R8, 0x3a000, RZ ;  /* 0x0003a000082b7810 */ /* 0x000fe20007ffe0ff */
[----:B0-----:R-:W-:-:S04]  /*1780*/  IMAD.WIDE.U32 R10, R25, 0x4, R20 ;  /* 0x00000004190a7825 */ /* 0x001fc800078e0014 */
[--C-:B------:R-:W-:Y:S01]  /*1790*/  IMAD.WIDE.U32 R24, R41, 0x4, R20.reuse ;  /* 0x0000000429187825 */ /* 0x100fe200078e0014 */
[----:B------:R-:W-:Y:S01]  /*17a0*/  IADD3 R41, PT, PT, R8, 0x38000, RZ ;  /* 0x0003800008297810 */ /* 0x000fe20007ffe0ff */
[----:B------:R-:W3:Y:S04]  /*17b0*/  LDG.E R11, desc[UR8][R10.64] ;  /* 0x000000080a0b7981 */ /* 0x000ee8000c1e1900 */
[----:B------:R0:W3:Y:S02]  /*17c0*/  LDG.E R10, desc[UR8][R24.64] ;  /* 0x00000008180a7981 */ /* 0x0000e4000c1e1900 */
[----:B0-----:R-:W-:-:S05]  /*17d0*/  IMAD.WIDE.U32 R24, R41, 0x4, R20 ;  /* 0x0000000429187825 */ /* 0x001fca00078e0014 */
[----:B------:R0:W3:Y:S02]  /*17e0*/  LDG.E R41, desc[UR8][R24.64] ;  /* 0x0000000818297981 */ /* 0x0000e4000c1e1900 */
[----:B0-----:R-:W-:Y:S01]  /*17f0*/  IMAD.WIDE.U32 R24, R43, 0x4, R20 ;  /* 0x000000042b187825 */ /* 0x001fe200078e0014 */
[----:B------:R-:W-:-:S04]  /*1800*/  IADD3 R43, PT, PT, R8, 0x3c000, RZ ;  /* 0x0003c000082b7810 */ /* 0x000fc80007ffe0ff */
[----:B------:R0:W3:Y:S02]  /*1810*/  LDG.E R8, desc[UR8][R24.64] ;  /* 0x0000000818087981 */ /* 0x0000e4000c1e1900 */
[----:B0-----:R-:W-:-:S04]  /*1820*/  IMAD.WIDE.U32 R24, R43, 0x4, R20 ;  /* 0x000000042b187825 */ /* 0x001fc800078e0014 */
[----:B------:R-:W-:Y:S01]  /*1830*/  IMAD.WIDE.U32 R20, R45, 0x4, R20 ;  /* 0x000000042d147825 */ /* 0x000fe200078e0014 */
[----:B------:R-:W3:Y:S04]  /*1840*/  LDG.E R43, desc[UR8][R24.64] ;  /* 0x00000008182b7981 */ /* 0x000ee8000c1e1900 */
[----:B------:R0:W3:Y:S01]  /*1850*/  LDG.E R45, desc[UR8][R20.64] ;  /* 0x00000008142d7981 */ /* 0x0000e2000c1e1900 */
[----:B------:R-:W-:Y:S02]  /*1860*/  UMOV UR4, 0x400 ;  /* 0x0000040000047882 */ /* 0x000fe40000000000 */
[----:B------:R-:W-:Y:S01]  /*1870*/  UIADD3 UR4, UPT, UPT, UR4, 0x4000, URZ ;  /* 0x0000400004047890 */ /* 0x000fe2000fffe0ff */
[----:B------:R-:W-:-:S03]  /*1880*/  SHF.L.U32 R7, R7, 0x2, RZ ;  /* 0x0000000207077819 */ /* 0x000fc600000006ff */
[----:B------:R-:W-:Y:S01]  /*1890*/  ULEA UR4, UR5, UR4, 0x18 ;  /* 0x0000000405047291 */ /* 0x000fe2000f8ec0ff */
[----:B------:R-:W-:-:S05]  /*18a0*/  LOP3.LUT R7, R7, 0xfc, RZ, 0xc0, !PT ;  /* 0x000000fc07077812 */ /* 0x000fca00078ec0ff */
[----:B------:R-:W-:-:S04]  /*18b0*/  IADD3 R7, PT, PT, R7, UR4, RZ ;  /* 0x0000000407077c10 */ /* 0x000fc8000fffe0ff */
[----:B------:R-:W-:-:S05]  /*18c0*/  LEA R6, R6, R7, 0x8 ;  /* 0x0000000706067211 */ /* 0x000fca00078e40ff */
[----:B----4-:R-:W-:Y:S04]  /*18d0*/  STS [R6], R9 ;  /* 0x0000000906007388 */ /* 0x010fe80000000800 */
[----:B-----5:R-:W-:Y:S04]  /*18e0*/  STS [R6+0x100], R40 ;  /* 0x0001002806007388 */ /* 0x020fe80000000800 */
[----:B------:R-:W-:Y:S04]  /*18f0*/  STS [R6+0x200], R39 ;  /* 0x0002002706007388 */ /* 0x000fe80000000800 */
[----:B------:R-:W-:Y:S04]  /*1900*/  STS [R6+0x800], R33 ;  /* 0x0008002106007388 */ /* 0x000fe80000000800 */
[----:B------:R1:W-:Y:S04]  /*1910*/  STS [R6+0x900], R32 ;  /* 0x0009002006007388 */ /* 0x0003e80000000800 */
[----:B------:R-:W-:Y:S01]  /*1920*/  STS [R6+0xc00], R29 ;  /* 0x000c001d06007388 */ /* 0x000fe20000000800 */
[----:B0-----:R-:W-:-:S02]  /*1930*/  CS2R R20, SRZ ;  /* 0x0000000000147805 */ /* 0x001fc4000001ff00 */
[----:B------:R-:W-:Y:S02]  /*1940*/  CS2R R24, SRZ ;  /* 0x0000000000187805 */ /* 0x000fe4000001ff00 */
[----:B------:R-:W-:Y:S02]  /*1950*/  MOV R44, RZ ;  /* 0x000000ff002c7202 */ /* 0x000fe40000000f00 */
[----:B-1----:R-:W-:Y:S01]  /*1960*/  CS2R R32, SRZ ;  /* 0x0000000000207805 */ /* 0x002fe2000001ff00 */
[----:B------:R-:W-:Y:S01]  /*1970*/  UMOV UR4, 0x1000 ;  /* 0x0000100000047882 */ /* 0x000fe20000000000 */
[----:B--2---:R-:W-:Y:S04]  /*1980*/  STS [R6+0x300], R38 ;  /* 0x0003002606007388 */ /* 0x004fe80000000800 */
[----:B---3--:R-:W-:Y:S04]  /*1990*/  STS [R6+0x400], R37 ;  /* 0x0004002506007388 */ /* 0x008fe80000000800 */
        /* <DEDUP_REMOVED lines=23> */
[----:B------:R1:W-:Y:S01]  /*1b10*/  STS [R6+0x1f00], R45 ;  /* 0x001f002d06007388 */ /* 0x0003e20000000800 */
[----:B0-----:R-:W-:-:S02]  /*1b20*/  CS2R R8, SRZ ;  /* 0x0000000000087805 */ /* 0x001fc4000001ff00 */
[----:B------:R-:W-:Y:S02]  /*1b30*/  CS2R R14, SRZ ;  /* 0x00000000000e7805 */ /* 0x000fe4000001ff00 */
[----:B------:R-:W-:Y:S02]  /*1b40*/  CS2R R12, SRZ ;  /* 0x00000000000c7805 */ /* 0x000fe4000001ff00 */
[----:B------:R-:W-:Y:S02]  /*1b50*/  CS2R R16, SRZ ;  /* 0x0000000000107805 */ /* 0x000fe4000001ff00 */
[----:B------:R-:W-:Y:S02]  /*1b60*/  CS2R R18, SRZ ;  /* 0x0000000000127805 */ /* 0x000fe4000001ff00 */
[----:B------:R-:W-:Y:S02]  /*1b70*/  CS2R R22, SRZ ;  /* 0x0000000000167805 */ /* 0x000fe4000001ff00 */
[----:B------:R-:W-:-:S02]  /*1b80*/  CS2R R26, SRZ ;  /* 0x00000000001a7805 */ /* 0x000fc4000001ff00 */
[----:B------:R-:W-:Y:S02]  /*1b90*/  CS2R R10, SRZ ;  /* 0x00000000000a7805 */ /* 0x000fe4000001ff00 */
[----:B------:R-:W-:Y:S02]  /*1ba0*/  CS2R R28, SRZ ;  /* 0x00000000001c7805 */ /* 0x000fe4000001ff00 */
[----:B-1----:R-:W-:Y:S02]  /*1bb0*/  MOV R6, RZ ;  /* 0x000000ff00067202 */ /* 0x002fe40000000f00 */
[----:B------:R-:W-:Y:S02]  /*1bc0*/  CS2R R30, SRZ ;  /* 0x00000000001e7805 */ /* 0x000fe4000001ff00 */
[----:B------:R-:W-:Y:S02]  /*1bd0*/  CS2R R36, SRZ ;  /* 0x0000000000247805 */ /* 0x000fe4000001ff00 */
[----:B------:R-:W-:Y:S01]  /*1be0*/  CS2R R34, SRZ ;  /* 0x0000000000227805 */ /* 0x000fe2000001ff00 */
[----:B------:R-:W-:Y:S06]  /*1bf0*/  BAR.SYNC.DEFER_BLOCKING 0x0 ;  /* 0x0000000000007b1d */ /* 0x000fec0000010000 */
.L_x_0:
[----:B------:R0:W-:Y:S04]  /*1c00*/  LDS R39, [R7] ;  /* 0x0000000007277984 */ /* 0x0001e80000000800 */
[----:B------:R-:W1:Y:S04]  /*1c10*/  LDS R38, [R5+UR4+-0x1000] ;  /* 0xfff0000405267984 */ /* 0x000e680008000800 */
[----:B------:R-:W2:Y:S01]  /*1c20*/  LDS R41, [R5+UR4+-0xf00] ;  /* 0xfff1000405297984 */ /* 0x000ea20008000800 */
[----:B0-----:R-:W-:-:S03]  /*1c30*/  IADD3 R7, PT, PT, R7, 0x100, RZ ;  /* 0x0000010007077810 */ /* 0x001fc60007ffe0ff */
[----:B------:R-:W0:Y:S04]  /*1c40*/  LDS R40, [R5+UR4+-0xc00] ;  /* 0xfff4000405287984 */ /* 0x000e280008000800 */
[----:B------:R-:W3:Y:S04]  /*1c50*/  LDS R42, [R5+UR4+-0x900] ;  /* 0xfff70004052a7984 */ /* 0x000ee80008000800 */
[----:B------:R-:W4:Y:S01]  /*1c60*/  LDS R43, [R5+UR4] ;  /* 0x00000004052b7984 */ /* 0x000f220008000800 */
[----:B-1----:R-:W-:-:S03]  /*1c70*/  FFMA R32, R39, R38, R32 ;  /* 0x0000002627207223 */ /* 0x002fc60000000020 */
[----:B------:R-:W1:Y:S01]  /*1c80*/  LDS R38, [R5+UR4+-0xe00] ;  /* 0xfff2000405267984 */ /* 0x000e620008000800 */
[----:B--2---:R-:W-:-:S03]  /*1c90*/  FFMA R34, R39, R41, R34 ;  /* 0x0000002927227223 */ /* 0x004fc60000000022 */
[----:B------:R-:W2:Y:S01]  /*1ca0*/  LDS R41, [R5+UR4+-0xd00] ;  /* 0xfff3000405297984 */ /* 0x000ea20008000800 */
[----:B0-----:R-:W-:-:S03]  /*1cb0*/  FFMA R35, R39, R40, R35 ;  /* 0x0000002827237223 */ /* 0x001fc60000000023 */
[----:B------:R-:W0:Y:S01]  /*1cc0*/  LDS R40, [R5+UR4+-0xa00] ;  /* 0xfff6000405287984 */ /* 0x000e220008000800 */
[----:B---3--:R-:W-:-:S03]  /*1cd0*/  FFMA R33, R39, R42, R33 ;  /* 0x0000002a27217223 */ /* 0x008fc60000000021 */
[----:B------:R-:W3:Y:S01]  /*1ce0*/  LDS R42, [R5+UR4+0x600] ;  /* 0x00060004052a7984 */ /* 0x000ee20008000800 */
[C---:B----4-:R-:W-:Y:S01]  /*1cf0*/  FFMA R8, R39.reuse, R43, R8 ;  /* 0x0000002b27087223 */ /* 0x050fe20000000008 */
[C---:B-1----:R-:W-:Y:S02]  /*1d00*/  FFMA R31, R39.reuse, R38, R31 ;  /* 0x00000026271f7223 */ /* 0x042fe4000000001f */
[----:B------:R-:W1:Y:S01]  /*1d10*/  LDS R38, [R5+UR4+-0xb00] ;  /* 0xfff5000405267984 */ /* 0x000e620008000800 */
[----:B--2---:R-:W-:-:S03]  /*1d20*/  FFMA R44, R39, R41, R44 ;  /* 0x00000029272c7223 */ /* 0x004fc6000000002c */
[----:B------:R-:W2:Y:S01]  /*1d30*/  LDS R41, [R5+UR4+-0x600] ;  /* 0xfffa000405297984 */ /* 0x000ea20008000800 */
[----:B0-----:R-:W-:-:S03]  /*1d40*/  FFMA R37, R39, R40, R37 ;  /* 0x0000002827257223 */ /* 0x001fc60000000025 */
[----:B------:R-:W0:Y:S01]  /*1d50*/  LDS R40, [R5+UR4+-0x700] ;  /* 0xfff9000405287984 */ /* 0x000e220008000800 */
[C---:B---3--:R-:W-:Y:S01]  /*1d60*/  FFMA R21, R39.reuse, R42, R21 ;  /* 0x0000002a27157223 */ /* 0x048fe20000000015 */
[C---:B-1----:R-:W-:Y:S02]  /*1d70*/  FFMA R36, R39.reuse, R38, R36 ;  /* 0x0000002627247223 */ /* 0x042fe40000000024 */
[----:B------:R-:W1:Y:S01]  /*1d80*/  LDS R38, [R5+UR4+-0x800] ;  /* 0xfff8000405267984 */ /* 0x000e620008000800 */
[----:B--2---:R-:W-:-:S03]  /*1d90*/  FFMA R28, R39, R41, R28 ;  /* 0x00000029271c7223 */ /* 0x004fc6000000001c */
[----:B------:R-:W2:Y:S01]  /*1da0*/  LDS R41, [R5+UR4+-0x300] ;  /* 0xfffd000405297984 */ /* 0x000ea20008000800 */
[----:B0-----:R-:W-:-:S03]  /*1db0*/  FFMA R29, R39, R40, R29 ;  /* 0x00000028271d7223 */ /* 0x001fc6000000001d */
[----:B------:R-:W0:Y:S01]  /*1dc0*/  LDS R40, [R5+UR4+-0x400] ;  /* 0xfffc000405287984 */ /* 0x000e220008000800 */
[----:B-1----:R-:W-:-:S03]  /*1dd0*/  FFMA R30, R39, R38, R30 ;  /* 0x00000026271e7223 */ /* 0x002fc6000000001e */
[----:B------:R-:W1:Y:S01]  /*1de0*/  LDS R38, [R5+UR4+-0x500] ;  /* 0xfffb000405267984 */ /* 0x000e620008000800 */
[----:B--2---:R-:W-:-:S03]  /*1df0*/  FFMA R16, R39, R41, R16 ;  /* 0x0000002927107223 */ /* 0x004fc60000000010 */
[----:B------:R-:W2:Y:S01]  /*1e00*/  LDS R41, [R5+UR4+-0x100] ;  /* 0xffff000405297984 */ /* 0x000ea20008000800 */
[----:B0-----:R-:W-:-:S03]  /*1e10*/  FFMA R11, R39, R40, R11 ;  /* 0x00000028270b7223 */ /* 0x001fc6000000000b */
[----:B------:R-:W0:Y:S01]  /*1e20*/  LDS R40, [R5+UR4+0x300] ;  /* 0x0003000405287984 */ /* 0x000e220008000800 */
[----:B-1----:R-:W-:-:S03]  /*1e30*/  FFMA R27, R39, R38, R27 ;  /* 0x00000026271b7223 */ /* 0x002fc6000000001b */
[----:B------:R-:W1:Y:S01]  /*1e40*/  LDS R38, [R5+UR4+-0x200] ;  /* 0xfffe000405267984 */ /* 0x000e620008000800 */
[----:B--2---:R-:W-:-:S03]  /*1e50*/  FFMA R6, R39, R41, R6 ;  /* 0x0000002927067223 */ /* 0x004fc60000000006 */
[----:B------:R-:W2:Y:S01]  /*1e60*/  LDS R41, [R5+UR4+0x200] ;  /* 0x0002000405297984 */ /* 0x000ea20008000800 */
[----:B0-----:R-:W-:-:S03]  /*1e70*/  FFMA R25, R39, R40, R25 ;  /* 0x0000002827197223 */ /* 0x001fc60000000019 */
[----:B------:R-:W0:Y:S01]  /*1e80*/  LDS R40, [R5+UR4+0x500] ;  /* 0x0005000405287984 */ /* 0x000e220008000800 */
[----:B-1----:R-:W-:-:S03]  /*1e90*/  FFMA R10, R39, R38, R10 ;  /* 0x00000026270a7223 */ /* 0x002fc6000000000a */
[----:B------:R-:W1:Y:S01]  /*1ea0*/  LDS R38, [R5+UR4+0x100] ;  /* 0x0001000405267984 */ /* 0x000e620008000800 */
        /* <DEDUP_REMOVED lines=18> */
[C---:B--2---:R-:W-:Y:S01]  /*1fd0*/  FFMA R14, R39.reuse, R41, R14 ;  /* 0x00000029270e7223 */ /* 0x044fe2000000000e */
[C---:B0-----:R-:W-:Y:S01]  /*1fe0*/  FFMA R9, R39.reuse, R40, R9 ;  /* 0x0000002827097223 */ /* 0x041fe20000000009 */
[----:B-1----:R-:W-:Y:S02]  /*1ff0*/  FFMA R17, R39, R38, R17 ;  /* 0x0000002627117223 */ /* 0x002fe40000000011 */
[----:B------:R-:W0:Y:S01]  /*2000*/  LDS R38, [R5+UR4+0xe00] ;  /* 0x000e000405267984 */ /* 0x000e220008000800 */
[----:B------:R-:W-:-:S04]  /*2010*/  UIADD3 UR4, UPT, UPT, UR4, 0x4, URZ ;  /* 0x0000000404047890 */ /* 0x000fc8000fffe0ff */
[----:B------:R-:W-:Y:S01]  /*2020*/  UISETP.NE.AND UP0, UPT, UR4, 0x1100, UPT ;  /* 0x000011000400788c */ /* 0x000fe2000bf05270 */
[----:B0-----:R-:W-:-:S08]  /*2030*/  FFMA R15, R39, R38, R15 ;  /* 0x00000026270f7223 */ /* 0x001fd0000000000f */
[----:B------:R-:W-:Y:S05]  /*2040*/  BRA.U UP0, `(.L_x_0) ;  /* 0xfffffff900ec7547 */ /* 0x000fea000b83ffff */
[----:B------:R-:W0:Y:S01]  /*2050*/  LDS R39, [R3] ;  /* 0x0000000003277984 */ /* 0x000e220000000800 */
[----:B------:R-:W-:-:S03]  /*2060*/  IADD3 R4, PT, PT, R4, 0x1, RZ ;  /* 0x0000000104047810 */ /* 0x000fc60007ffe0ff */
[----:B------:R-:W1:Y:S01]  /*2070*/  LDS R38, [R3+0x200] ;  /* 0x0002000003267984 */ /* 0x000e620000000800 */
[----:B------:R-:W-:-:S03]  /*2080*/  ISETP.NE.AND P0, PT, R4, 0x80, PT ;  /* 0x000000800400780c */ /* 0x000fc60003f05270 */
[----:B------:R-:W2:Y:S04]  /*2090*/  LDS R42, [R3+0x600] ;  /* 0x00060000032a7984 */ /* 0x000ea80000000800 */
[----:B------:R-:W3:Y:S04]  /*20a0*/  LDS R43, [R3+0x100] ;  /* 0x00010000032b7984 */ /* 0x000ee80000000800 */
[----:B------:R-:W4:Y:S04]  /*20b0*/  LDS R7, [R3+0x300] ;  /* 0x0003000003077984 */ /* 0x000f280000000800 */
[----:B------:R-:W5:Y:S01]  /*20c0*/  LDS R40, [R3+0x400] ;  /* 0x0004000003287984 */ /* 0x000f620000000800 */
[----:B0-----:R-:W-:-:S03]  /*20d0*/  FADD R41, R32, R39 ;  /* 0x0000002720297221 */ /* 0x001fc60000000000 */
[----:B------:R-:W0:Y:S01]  /*20e0*/  LDS R39, [R3+0x500] ;  /* 0x0005000003277984 */ /* 0x000e220000000800 */
[----:B-1----:R-:W-:-:S03]  /*20f0*/  FADD R45, R31, R38 ;  /* 0x000000261f2d7221 */ /* 0x002fc60000000000 */
[----:B------:R-:W1:Y:S01]  /*2100*/  LDS R32, [R3+0x900] ;  /* 0x0009000003207984 */ /* 0x000e620000000800 */
[----:B--2---:R-:W-:-:S03]  /*2110*/  FADD R42, R37, R42 ;  /* 0x0000002a252a7221 */ /* 0x004fc60000000000 */
[----:B------:R-:W2:Y:S01]  /*2120*/  LDS R31, [R3+0xa00] ;  /* 0x000a0000031f7984 */ /* 0x000ea20000000800 */
[----:B---3--:R-:W-:-:S03]  /*2130*/  FADD R43, R34, R43 ;  /* 0x0000002b222b7221 */ /* 0x008fc60000000000 */
[----:B------:R-:W3:Y:S01]  /*2140*/  LDS R37, [R3+0xd00] ;  /* 0x000d000003257984 */ /* 0x000ee20000000800 */
[----:B----4-:R-:W-:-:S03]  /*2150*/  FADD R44, R44, R7 ;  /* 0x000000072c2c7221 */ /* 0x010fc60000000000 */
[----:B------:R-:W4:Y:S01]  /*2160*/  LDS R38, [R3+0x700] ;  /* 0x0007000003267984 */ /* 0x000f220000000800 */
[----:B-----5:R-:W-:-:S03]  /*2170*/  FADD R40, R35, R40 ;  /* 0x0000002823287221 */ /* 0x020fc60000000000 */
[----:B------:R-:W5:Y:S04]  /*2180*/  LDS R7, [R3+0x800] ;  /* 0x0008000003077984 */ /* 0x000f680000000800 */
[----:B------:R-:W5:Y:S04]  /*2190*/  LDS R34, [R3+0xb00] ;  /* 0x000b000003227984 */ /* 0x000f680000000800 */
[----:B------:R-:W5:Y:S04]  /*21a0*/  LDS R35, [R3+0xe00] ;  /* 0x000e000003237984 */ /* 0x000f680000000800 */
[----:B------:R4:W-:Y:S04]  /*21b0*/  STS [R3+0x100], R43 ;  /* 0x0001002b03007388 */ /* 0x0009e80000000800 */
[----:B------:R5:W-:Y:S01]  /*21c0*/  STS [R3+0x200], R45 ;  /* 0x0002002d03007388 */ /* 0x000be20000000800 */
[----:B0-----:R-:W-:-:S03]  /*21d0*/  FADD R39, R36, R39 ;  /* 0x0000002724277221 */ /* 0x001fc60000000000 */
[----:B------:R0:W-:Y:S01]  /*21e0*/  STS [R3+0x300], R44 ;  /* 0x0003002c03007388 */ /* 0x0001e20000000800 */
[----:B-1----:R-:W-:-:S03]  /*21f0*/  FADD R32, R29, R32 ;  /* 0x000000201d207221 */ /* 0x002fc60000000000 */
[----:B------:R-:W1:Y:S01]  /*2200*/  LDS R36, [R3+0xc00] ;  /* 0x000c000003247984 */ /* 0x000e620000000800 */
[----:B--2---:R-:W-:-:S03]  /*2210*/  FADD R28, R28, R31 ;  /* 0x0000001f1c1c7221 */ /* 0x004fc60000000000 */
[----:B------:R-:W-:Y:S01]  /*2220*/  STS [R3], R41 ;  /* 0x0000002903007388 */ /* 0x000fe20000000800 */
[----:B---3--:R-:W-:-:S03]  /*2230*/  FADD R16, R16, R37 ;  /* 0x0000002510107221 */ /* 0x008fc60000000000 */
[----:B------:R-:W-:Y:S01]  /*2240*/  STS [R3+0x400], R40 ;  /* 0x0004002803007388 */ /* 0x000fe20000000800 */
[----:B----4-:R-:W-:-:S03]  /*2250*/  FADD R43, R33, R38 ;  /* 0x00000026212b7221 */ /* 0x010fc60000000000 */
[----:B------:R-:W-:Y:S01]  /*2260*/  STS [R3+0x500], R39 ;  /* 0x0005002703007388 */ /* 0x000fe20000000800 */
[----:B-----5:R-:W-:-:S03]  /*2270*/  FADD R45, R30, R7 ;  /* 0x000000071e2d7221 */ /* 0x020fc60000000000 */
[----:B------:R-:W-:Y:S01]  /*2280*/  STS [R3+0x600], R42 ;  /* 0x0006002a03007388 */ /* 0x000fe20000000800 */
[----:B0-----:R-:W-:-:S03]  /*2290*/  FADD R44, R27, R34 ;  /* 0x000000221b2c7221 */ /* 0x001fc60000000000 */
[----:B------:R-:W-:Y:S01]  /*22a0*/  STS [R3+0x900], R32 ;  /* 0x0009002003007388 */ /* 0x000fe20000000800 */
[----:B------:R-:W-:-:S03]  /*22b0*/  FADD R37, R10, R35 ;  /* 0x000000230a257221 */ /* 0x000fc60000000000 */
[----:B------:R-:W-:Y:S04]  /*22c0*/  STS [R3+0xa00], R28 ;  /* 0x000a001c03007388 */ /* 0x000fe80000000800 */
[----:B------:R-:W0:Y:S04]  /*22d0*/  LDS R33, [R3+0xf00] ;  /* 0x000f000003217984 */ /* 0x000e280000000800 */
[----:B------:R-:W2:Y:S04]  /*22e0*/  LDS R39, [R3+0x1000] ;  /* 0x0010000003277984 */ /* 0x000ea80000000800 */
[----:B------:R-:W3:Y:S01]  /*22f0*/  LDS R41, [R3+0x1100] ;  /* 0x0011000003297984 */ /* 0x000ee20000000800 */
[----:B-1----:R-:W-:-:S03]  /*2300*/  FADD R36, R11, R36 ;  /* 0x000000240b247221 */ /* 0x002fc60000000000 */
[----:B------:R-:W1:Y:S04]  /*2310*/  LDS R29, [R3+0x1200] ;  /* 0x00120000031d7984 */ /* 0x000e680000000800 */
[----:B------:R-:W4:Y:S04]  /*2320*/  LDS R38, [R3+0x1300] ;  /* 0x0013000003267984 */ /* 0x000f280000000800 */
[----:B------:R-:W5:Y:S04]  /*2330*/  LDS R31, [R3+0x1400] ;  /* 0x00140000031f7984 */ /* 0x000f680000000800 */
[----:B------:R-:W5:Y:S04]  /*2340*/  LDS R34, [R3+0x1500] ;  /* 0x0015000003227984 */ /* 0x000f680000000800 */
[----:B------:R-:W5:Y:S04]  /*2350*/  LDS R32, [R3+0x1600] ;  /* 0x0016000003207984 */ /* 0x000f680000000800 */
[----:B------:R-:W5:Y:S04]  /*2360*/  LDS R7, [R3+0x1700] ;  /* 0x0017000003077984 */ /* 0x000f680000000800 */
[----:B------:R-:W5:Y:S01]  /*2370*/  LDS R30, [R3+0x1800] ;  /* 0x00180000031e7984 */ /* 0x000f620000000800 */
[----:B0-----:R-:W-:-:S03]  /*2380*/  FADD R6, R6, R33 ;  /* 0x0000002106067221 */ /* 0x001fc60000000000 */
[----:B------:R-:W0:Y:S01]  /*2390*/  LDS R27, [R3+0x1900] ;  /* 0x00190000031b7984 */ /* 0x000e220000000800 */
[----:B--2---:R-:W-:-:S03]  /*23a0*/  FADD R8, R8, R39 ;  /* 0x0000002708087221 */ /* 0x004fc60000000000 */
[----:B------:R-:W2:Y:S01]  /*23b0*/  LDS R28, [R3+0x1a00] ;  /* 0x001a0000031c7984 */ /* 0x000ea20000000800 */
[----:B---3--:R-:W-:-:S03]  /*23c0*/  FADD R22, R22, R41 ;  /* 0x0000002916167221 */ /* 0x008fc60000000000 */
[----:B------:R-:W3:Y:S04]  /*23d0*/  LDS R35, [R3+0x1b00] ;  /* 0x001b000003237984 */ /* 0x000ee80000000800 */
[----:B------:R-:W3:Y:S01]  /*23e0*/  LDS R10, [R3+0x1c00] ;  /* 0x001c0000030a7984 */ /* 0x000ee20000000800 */
[----:B-1----:R-:W-:-:S03]  /*23f0*/  FADD R26, R26, R29 ;  /* 0x0000001d1a1a7221 */ /* 0x002fc60000000000 */
[----:B------:R-:W1:Y:S01]  /*2400*/  LDS R11, [R3+0x1d00] ;  /* 0x001d0000030b7984 */ /* 0x000e620000000800 */
[----:B----4-:R-:W-:-:S03]  /*2410*/  FADD R38, R25, R38 ;  /* 0x0000002619267221 */ /* 0x010fc60000000000 */
[----:B------:R-:W4:Y:S01]  /*2420*/  LDS R42, [R3+0x1e00] ;  /* 0x001e0000032a7984 */ /* 0x000f220000000800 */
[----:B-----5:R-:W-:-:S03]  /*2430*/  FADD R24, R24, R31 ;  /* 0x0000001f18187221 */ /* 0x020fc60000000000 */
[----:B------:R-:W5:Y:S01]  /*2440*/  LDS R40, [R3+0x1f00] ;  /* 0x001f000003287984 */ /* 0x000f620000000800 */
[----:B------:R-:W-:Y:S01]  /*2450*/  FADD R34, R23, R34 ;  /* 0x0000002217227221 */ /* 0x000fe20000000000 */
[----:B------:R-:W-:Y:S02]  /*2460*/  FADD R32, R21, R32 ;  /* 0x0000002015207221 */ /* 0x000fe40000000000 */
[----:B------:R0:W-:Y:S01]  /*2470*/  STS [R3+0x700], R43 ;  /* 0x0007002b03007388 */ /* 0x0001e20000000800 */
[----:B------:R-:W-:-:S03]  /*2480*/  FADD R20, R20, R7 ;  /* 0x0000000714147221 */ /* 0x000fc60000000000 */
[----:B------:R1:W-:Y:S01]  /*2490*/  STS [R3+0x800], R45 ;  /* 0x0008002d03007388 */ /* 0x0003e20000000800 */
[----:B------:R-:W-:-:S03]  /*24a0*/  FADD R30, R19, R30 ;  /* 0x0000001e131e7221 */ /* 0x000fc60000000000 */
[----:B------:R1:W-:Y:S01]  /*24b0*/  STS [R3+0xb00], R44 ;  /* 0x000b002c03007388 */ /* 0x0003e20000000800 */
[----:B0-----:R-:W-:-:S03]  /*24c0*/  FADD R18, R18, R27 ;  /* 0x0000001b12127221 */ /* 0x001fc60000000000 */
[----:B------:R0:W-:Y:S01]  /*24d0*/  STS [R3+0xc00], R36 ;  /* 0x000c002403007388 */ /* 0x0001e20000000800 */
[----:B--2---:R-:W-:-:S03]  /*24e0*/  FADD R28, R17, R28 ;  /* 0x0000001c111c7221 */ /* 0x004fc60000000000 */
[----:B------:R0:W-:Y:S01]  /*24f0*/  STS [R3+0xd00], R16 ;  /* 0x000d001003007388 */ /* 0x0001e20000000800 */
[----:B---3--:R-:W-:-:S03]  /*2500*/  FADD R12, R12, R35 ;  /* 0x000000230c0c7221 */ /* 0x008fc60000000000 */
[----:B------:R0:W-:Y:S01]  /*2510*/  STS [R3+0xe00], R37 ;  /* 0x000e002503007388 */ /* 0x0001e20000000800 */
[----:B------:R-:W-:-:S03]  /*2520*/  FADD R10, R13, R10 ;  /* 0x0000000a0d0a7221 */ /* 0x000fc60000000000 */
[----:B------:R0:W-:Y:S01]  /*2530*/  STS [R3+0xf00], R6 ;  /* 0x000f000603007388 */ /* 0x0001e20000000800 */
[----:B-1----:R-:W-:-:S03]  /*2540*/  FADD R14, R14, R11 ;  /* 0x0000000b0e0e7221 */ /* 0x002fc60000000000 */
[----:B------:R0:W-:Y:S01]  /*2550*/  STS [R3+0x1000], R8 ;  /* 0x0010000803007388 */ /* 0x0001e20000000800 */
[----:B----4-:R-:W-:-:S03]  /*2560*/  FADD R42, R15, R42 ;  /* 0x0000002a0f2a7221 */ /* 0x010fc60000000000 */
[----:B------:R0:W-:Y:S01]  /*2570*/  STS [R3+0x1100], R22 ;  /* 0x0011001603007388 */ /* 0x0001e20000000800 */
[----:B-----5:R-:W-:-:S03]  /*2580*/  FADD R40, R9, R40 ;  /* 0x0000002809287221 */ /* 0x020fc60000000000 */
        /* <DEDUP_REMOVED lines=14> */
[----:B------:R-:W-:Y:S06]  /*2670*/  BAR.SYNC.DEFER_BLOCKING 0x0 ;  /* 0x0000000000007b1d */ /* 0x000fec0000010000 */
[----:B------:R-:W-:Y:S05]  /*2680*/  @P0 BRA `(.L_x_1) ;  /* 0xffffffe000bc0947 */ /* 0x000fea000383ffff */
[----:B------:R-:W-:Y:S01]  /*2690*/  BAR.SYNC.DEFER_BLOCKING 0x0 ;  /* 0x0000000000007b1d */ /* 0x000fe20000010000 */
[----:B------:R-:W-:-:S04]  /*26a0*/  IADD3 R17, PT, PT, R0, R2, RZ ;  /* 0x0000000200117210 */ /* 0x000fc80007ffe0ff */
[----:B------:R-:W-:-:S03]  /*26b0*/  IADD3 R9, PT, PT, R17, 0x2000, RZ ;  /* 0x0000200011097810 */ /* 0x000fc60007ffe0ff */
[----:B------:R-:W1:Y:S01]  /*26c0*/  LDC.64 R4, c[0x0][0x380] ;  /* 0x0000e000ff047b82 */ /* 0x000e620000000a00 */
[C---:B------:R-:W-:Y:S02]  /*26d0*/  IADD3 R11, PT, PT, R17.reuse, 0x4000, RZ ;  /* 0x00004000110b7810 */ /* 0x040fe40007ffe0ff */
[C---:B0-----:R-:W-:Y:S02]  /*26e0*/  IADD3 R37, PT, PT, R17.reuse, 0x6000, RZ ;  /* 0x0000600011257810 */ /* 0x041fe40007ffe0ff */
[C---:B------:R-:W-:Y:S02]  /*26f0*/  IADD3 R39, PT, PT, R17.reuse, 0x8000, RZ ;  /* 0x0000800011277810 */ /* 0x040fe40007ffe0ff */
[C---:B------:R-:W-:Y:S02]  /*2700*/  IADD3 R41, PT, PT, R17.reuse, 0xa000, RZ ;  /* 0x0000a00011297810 */ /* 0x040fe40007ffe0ff */
[C---:B------:R-:W-:Y:S02]  /*2710*/  IADD3 R43, PT, PT, R17.reuse, 0xc000, RZ ;  /* 0x0000c000112b7810 */ /* 0x040fe40007ffe0ff */
[C---:B------:R-:W-:Y:S01]  /*2720*/  IADD3 R45, PT, PT, R17.reuse, 0xe000, RZ ;  /* 0x0000e000112d7810 */ /* 0x040fe20007ffe0ff */
[----:B------:R-:W0:Y:S04]  /*2730*/  LDS R13, [R3] ;  /* 0x00000000030d7984 */ /* 0x000e280000000800 */
[----:B------:R-:W2:Y:S01]  /*2740*/  LDS R15, [R3+0x100] ;  /* 0x00010000030f7984 */ /* 0x000ea20000000800 */
[----:B-1----:R-:W-:-:S03]  /*2750*/  IMAD.WIDE.U32 R6, R17, 0x4, R4 ;  /* 0x0000000411067825 */ /* 0x002fc600078e0004 */
[----:B------:R-:W1:Y:S01]  /*2760*/  LDS R35, [R3+0x200] ;  /* 0x0002000003237984 */ /* 0x000e620000000800 */
[----:B------:R-:W-:-:S03]  /*2770*/  IMAD.WIDE.U32 R8, R9, 0x4, R4 ;  /* 0x0000000409087825 */ /* 0x000fc600078e0004 */
[----:B------:R-:W3:Y:S01]  /*2780*/  LDS R27, [R3+0x300] ;  /* 0x00030000031b7984 */ /* 0x000ee20000000800 */
[----:B------:R-:W-:-:S03]  /*2790*/  IMAD.WIDE.U32 R10, R11, 0x4, R4 ;  /* 0x000000040b0a7825 */ /* 0x000fc600078e0004 */
[----:B------:R-:W4:Y:S04]  /*27a0*/  LDS R25, [R3+0x400] ;  /* 0x0004000003197984 */ /* 0x000f280000000800 */
[----:B------:R-:W5:Y:S04]  /*27b0*/  LDS R33, [R3+0x500] ;  /* 0x0005000003217984 */ /* 0x000f680000000800 */
[----:B------:R-:W5:Y:S04]  /*27c0*/  LDS R31, [R3+0x600] ;  /* 0x00060000031f7984 */ /* 0x000f680000000800 */
[----:B------:R-:W5:Y:S04]  /*27d0*/  LDS R29, [R3+0x700] ;  /* 0x00070000031d7984 */ /* 0x000f680000000800 */
[----:B------:R-:W5:Y:S04]  /*27e0*/  LDS R24, [R3+0x800] ;  /* 0x0008000003187984 */ /* 0x000f680000000800 */
[----:B------:R-:W5:Y:S04]  /*27f0*/  LDS R18, [R3+0x900] ;  /* 0x0009000003127984 */ /* 0x000f680000000800 */
[----:B------:R-:W5:Y:S04]  /*2800*/  LDS R16, [R3+0xa00] ;  /* 0x000a000003107984 */ /* 0x000f680000000800 */
[----:B------:R-:W5:Y:S04]  /*2810*/  LDS R2, [R3+0xb00] ;  /* 0x000b000003027984 */ /* 0x000f680000000800 */
[----:B------:R-:W5:Y:S04]  /*2820*/  LDS R0, [R3+0xc00] ;  /* 0x000c000003007984 */ /* 0x000f680000000800 */
[----:B0-----:R0:W-:Y:S04]  /*2830*/  STG.E desc[UR8][R6.64], R13 ;  /* 0x0000000d06007986 */ /* 0x0011e8000c101908 */
[----:B--2---:R2:W-:Y:S04]  /*2840*/  STG.E desc[UR8][R8.64], R15 ;  /* 0x0000000f08007986 */ /* 0x0045e8000c101908 */
[----:B-1----:R1:W-:Y:S04]  /*2850*/  STG.E desc[UR8][R10.64], R35 ;  /* 0x000000230a007986 */ /* 0x0023e8000c101908 */
[----:B------:R-:W5:Y:S01]  /*2860*/  LDS R23, [R3+0xd00] ;  /* 0x000d000003177984 */ /* 0x000f620000000800 */
[----:B0-----:R-:W-:Y:S01]  /*2870*/  IMAD.WIDE.U32 R6, R37, 0x4, R4 ;  /* 0x0000000425067825 */ /* 0x001fe200078e0004 */
[----:B------:R-:W-:-:S02]  /*2880*/  IADD3 R37, PT, PT, R17, 0x12000, RZ ;  /* 0x0001200011257810 */ /* 0x000fc40007ffe0ff */
[----:B------:R-:W0:Y:S01]  /*2890*/  LDS R22, [R3+0xe00] ;  /* 0x000e000003167984 */ /* 0x000e220000000800 */
[--C-:B--2---:R-:W-:Y:S01]  /*28a0*/  IMAD.WIDE.U32 R8, R39, 0x4, R4.reuse ;  /* 0x0000000427087825 */ /* 0x104fe200078e0004 */
[C---:B------:R-:W-:Y:S02]  /*28b0*/  IADD3 R39, PT, PT, R17.reuse, 0x14000, RZ ;  /* 0x0001400011277810 */ /* 0x040fe40007ffe0ff */
[----:B-1----:R-:W-:Y:S01]  /*28c0*/  IADD3 R35, PT, PT, R17, 0x10000, RZ ;  /* 0x0001000011237810 */ /* 0x002fe20007ffe0ff */
[----:B------:R-:W1:Y:S01]  /*28d0*/  LDS R21, [R3+0xf00] ;  /* 0x000f000003157984 */ /* 0x000e620000000800 */
[--C-:B------:R-:W-:Y:S01]  /*28e0*/  IMAD.WIDE.U32 R10, R41, 0x4, R4.reuse ;  /* 0x00000004290a7825 */ /* 0x100fe200078e0004 */
[----:B------:R-:W-:Y:S02]  /*28f0*/  IADD3 R41, PT, PT, R17, 0x16000, RZ ;  /* 0x0001600011297810 */ /* 0x000fe40007ffe0ff */
[----:B------:R-:W2:Y:S01]  /*2900*/  LDS R20, [R3+0x1000] ;  /* 0x0010000003147984 */ /* 0x000ea20000000800 */
[----:B------:R-:W-:Y:S01]  /*2910*/  IMAD.WIDE.U32 R12, R43, 0x4, R4 ;  /* 0x000000042b0c7825 */ /* 0x000fe200078e0004 */
[----:B------:R-:W-:-:S02]  /*2920*/  IADD3 R43, PT, PT, R17, 0x18000, RZ ;  /* 0x00018000112b7810 */ /* 0x000fc40007ffe0ff */
[----:B------:R-:W2:Y:S01]  /*2930*/  LDS R19, [R3+0x1100] ;  /* 0x0011000003137984 */ /* 0x000ea20000000800 */
[----:B------:R-:W-:-:S03]  /*2940*/  IMAD.WIDE.U32 R14, R45, 0x4, R4 ;  /* 0x000000042d0e7825 */ /* 0x000fc600078e0004 */
[----:B---3--:R3:W-:Y:S01]  /*2950*/  STG.E desc[UR8][R6.64], R27 ;  /* 0x0000001b06007986 */ /* 0x0087e2000c101908 */
[----:B------:R-:W-:-:S03]  /*2960*/  IMAD.WIDE.U32 R34, R35, 0x4, R4 ;  /* 0x0000000423227825 */ /* 0x000fc600078e0004 */
[----:B----4-:R4:W-:Y:S04]  /*2970*/  STG.E desc[UR8][R8.64], R25 ;  /* 0x0000001908007986 */ /* 0x0109e8000c101908 */
[----:B-----5:R5:W-:Y:S04]  /*2980*/  STG.E desc[UR8][R10.64], R33 ;  /* 0x000000210a007986 */ /* 0x020be8000c101908 */
[----:B------:R0:W-:Y:S01]  /*2990*/  STG.E desc[UR8][R12.64], R31 ;  /* 0x0000001f0c007986 */ /* 0x0001e2000c101908 */
[C---:B---3--:R-:W-:Y:S02]  /*29a0*/  IADD3 R27, PT, PT, R17.reuse, 0x1a000, RZ ;  /* 0x0001a000111b7810 */ /* 0x048fe40007ffe0ff */
[----:B------:R-:W-:Y:S01]  /*29b0*/  IADD3 R7, PT, PT, R17, 0x1e000, RZ ;  /* 0x0001e00011077810 */ /* 0x000fe20007ffe0ff */
[----:B----4-:R-:W-:Y:S01]  /*29c0*/  IMAD.WIDE.U32 R8, R37, 0x4, R4 ;  /* 0x0000000425087825 */ /* 0x010fe200078e0004 */
[----:B------:R3:W-:Y:S01]  /*29d0*/  STG.E desc[UR8][R14.64], R29 ;  /* 0x0000001d0e007986 */ /* 0x0007e2000c101908 */
[----:B------:R-:W-:-:S02]  /*29e0*/  IADD3 R25, PT, PT, R17, 0x1c000, RZ ;  /* 0x0001c00011197810 */ /* 0x000fc40007ffe0ff */
[--C-:B-----5:R-:W-:Y:S01]  /*29f0*/  IMAD.WIDE.U32 R10, R39, 0x4, R4.reuse ;  /* 0x00000004270a7825 */ /* 0x120fe200078e0004 */
[----:B------:R-:W4:Y:S03]  /*2a00*/  LDS R6, [R3+0x1200] ;  /* 0x0012000003067984 */ /* 0x000f260000000800 */
[--C-:B0-----:R-:W-:Y:S01]  /*2a10*/  IMAD.WIDE.U32 R12, R41, 0x4, R4.reuse ;  /* 0x00000004290c7825 */ /* 0x101fe200078e0004 */
[----:B------:R0:W-:Y:S01]  /*2a20*/  STG.E desc[UR8][R34.64], R24 ;  /* 0x0000001822007986 */ /* 0x0001e2000c101908 */
[----:B------:R-:W-:Y:S02]  /*2a30*/  IADD3 R31, PT, PT, R17, 0x22000, RZ ;  /* 0x00022000111f7810 */ /* 0x000fe40007ffe0ff */
[----:B------:R-:W-:Y:S01]  /*2a40*/  IMAD.WIDE.U32 R26, R27, 0x4, R4 ;  /* 0x000000041b1a7825 */ /* 0x000fe200078e0004 */
[----:B------:R5:W-:Y:S01]  /*2a50*/  STG.E desc[UR8][R8.64], R18 ;  /* 0x0000001208007986 */ /* 0x000be2000c101908 */
[----:B---3--:R-:W-:-:S02]  /*2a60*/  IADD3 R29, PT, PT, R17, 0x20000, RZ ;  /* 0x00020000111d7810 */ /* 0x008fc40007ffe0ff */
[--C-:B------:R-:W-:Y:S01]  /*2a70*/  IMAD.WIDE.U32 R14, R43, 0x4, R4.reuse ;  /* 0x000000042b0e7825 */ /* 0x100fe200078e0004 */
[----:B------:R3:W-:Y:S04]  /*2a80*/  STG.E desc[UR8][R10.64], R16 ;  /* 0x000000100a007986 */ /* 0x0007e8000c101908 */
[----:B------:R1:W-:Y:S01]  /*2a90*/  STG.E desc[UR8][R12.64], R2 ;  /* 0x000000020c007986 */ /* 0x0003e2000c101908 */
[--C-:B0-----:R-:W-:Y:S01]  /*2aa0*/  IMAD.WIDE.U32 R24, R25, 0x4, R4.reuse ;  /* 0x0000000419187825 */ /* 0x101fe200078e0004 */
[----:B------:R-:W-:Y:S02]  /*2ab0*/  IADD3 R34, PT, PT, R17, 0x3e000, RZ ;  /* 0x0003e00011227810 */ /* 0x000fe40007ffe0ff */
[----:B------:R-:W0:Y:S01]  /*2ac0*/  LDS R30, [R3+0x1300] ;  /* 0x00130000031e7984 */ /* 0x000e220000000800 */
[----:B-----5:R-:W-:Y:S01]  /*2ad0*/  IMAD.WIDE.U32 R8, R7, 0x4, R4 ;  /* 0x0000000407087825 */ /* 0x020fe200078e0004 */
[----:B------:R-:W-:-:S02]  /*2ae0*/  IADD3 R7, PT, PT, R17, 0x24000, RZ ;  /* 0x0002400011077810 */ /* 0x000fc40007ffe0ff */
[----:B------:R5:W-:Y:S01]  /*2af0*/  STG.E desc[UR8][R14.64], R0 ;  /* 0x000000000e007986 */ /* 0x000be2000c101908 */
[--C-:B---3--:R-:W-:Y:S01]  /*2b00*/  IMAD.WIDE.U32 R10, R29, 0x4, R4.reuse ;  /* 0x000000041d0a7825 */ /* 0x108fe200078e0004 */
[----:B------:R-:W-:Y:S02]  /*2b10*/  IADD3 R16, PT, PT, R17, 0x32000, RZ ;  /* 0x0003200011107810 */ /* 0x000fe40007ffe0ff */
[----:B------:R-:W3:Y:S01]  /*2b20*/  LDS R28, [R3+0x1400] ;  /* 0x00140000031c7984 */ /* 0x000ee20000000800 */
[----:B-1----:R-:W-:Y:S01]  /*2b30*/  IMAD.WIDE.U32 R12, R31, 0x4, R4 ;  /* 0x000000041f0c7825 */ /* 0x002fe200078e0004 */
[C---:B------:R-:W-:Y:S02]  /*2b40*/  IADD3 R18, PT, PT, R17.reuse, 0x34000, RZ ;  /* 0x0003400011127810 */ /* 0x040fe40007ffe0ff */
[----:B------:R-:W1:Y:S04]  /*2b50*/  LDS R0, [R3+0x1500] ;  /* 0x0015000003007984 */ /* 0x000e680000000800 */
[----:B------:R-:W1:Y:S01]  /*2b60*/  LDS R45, [R3+0x1600] ;  /* 0x00160000032d7984 */ /* 0x000e620000000800 */
[----:B-----5:R-:W-:-:S03]  /*2b70*/  IADD3 R15, PT, PT, R17, 0x2c000, RZ ;  /* 0x0002c000110f7810 */ /* 0x020fc60007ffe0ff */
        /* <DEDUP_REMOVED lines=9> */
[----:B------:R4:W-:Y:S04]  /*2c10*/  STG.E desc[UR8][R26.64], R23 ;  /* 0x000000171a007986 */ /* 0x0009e8000c101908 */
[----:B------:R0:W-:Y:S04]  /*2c20*/  STG.E desc[UR8][R24.64], R22 ;  /* 0x0000001618007986 */ /* 0x0001e8000c101908 */
[----:B------:R3:W-:Y:S04]  /*2c30*/  STG.E desc[UR8][R8.64], R21 ;  /* 0x0000001508007986 */ /* 0x0007e8000c101908 */
[----:B--2---:R2:W-:Y:S01]  /*2c40*/  STG.E desc[UR8][R10.64], R20 ;  /* 0x000000140a007986 */ /* 0x0045e2000c101908 */
[----:B----4-:R-:W-:-:S02]  /*2c50*/  IADD3 R23, PT, PT, R17, 0x38000, RZ ;  /* 0x0003800011177810 */ /* 0x010fc40007ffe0ff */
[C---:B------:R-:W-:Y:S01]  /*2c60*/  IADD3 R27, PT, PT, R17.reuse, 0x3c000, RZ ;  /* 0x0003c000111b7810 */ /* 0x040fe20007ffe0ff */
[----:B------:R4:W-:Y:S01]  /*2c70*/  STG.E desc[UR8][R12.64], R19 ;  /* 0x000000130c007986 */ /* 0x0009e2000c101908 */
[----:B0-----:R-:W-:Y:S01]  /*2c80*/  IADD3 R25, PT, PT, R17, 0x3a000, RZ ;  /* 0x0003a00011197810 */ /* 0x001fe20007ffe0ff */
[----:B------:R-:W-:Y:S01]  /*2c90*/  IMAD.WIDE.U32 R22, R23, 0x4, R4 ;  /* 0x0000000417167825 */ /* 0x000fe200078e0004 */
[----:B---3--:R-:W-:-:S03]  /*2ca0*/  IADD3 R21, PT, PT, R17, 0x30000, RZ ;  /* 0x0003000011157810 */ /* 0x008fc60007ffe0ff */
[--C-:B------:R-:W-:Y:S01]  /*2cb0*/  IMAD.WIDE.U32 R8, R7, 0x4, R4.reuse ;  /* 0x0000000407087825 */ /* 0x100fe200078e0004 */
[C---:B------:R-:W-:Y:S02]  /*2cc0*/  IADD3 R7, PT, PT, R17.reuse, 0x26000, RZ ;  /* 0x0002600011077810 */ /* 0x040fe40007ffe0ff */
[----:B--2---:R-:W-:Y:S01]  /*2cd0*/  IADD3 R11, PT, PT, R17, 0x28000, RZ ;  /* 0x00028000110b7810 */ /* 0x004fe20007ffe0ff */
[--C-:B------:R-:W-:Y:S01]  /*2ce0*/  IMAD.WIDE.U32 R24, R25, 0x4, R4.reuse ;  /* 0x0000000419187825 */ /* 0x100fe200078e0004 */
[----:B------:R0:W-:Y:S01]  /*2cf0*/  STG.E desc[UR8][R8.64], R6 ;  /* 0x0000000608007986 */ /* 0x0001e2000c101908 */
[C---:B----4-:R-:W-:Y:S02]  /*2d00*/  IADD3 R13, PT, PT, R17.reuse, 0x2a000, RZ ;  /* 0x0002a000110d7810 */ /* 0x050fe40007ffe0ff */
[----:B------:R-:W-:Y:S01]  /*2d10*/  IADD3 R19, PT, PT, R17, 0x2e000, RZ ;  /* 0x0002e00011137810 */ /* 0x000fe20007ffe0ff */
[----:B------:R-:W-:Y:S01]  /*2d20*/  IMAD.WIDE.U32 R2, R7, 0x4, R4 ;  /* 0x0000000407027825 */ /* 0x000fe200078e0004 */
[----:B------:R-:W-:-:S03]  /*2d30*/  IADD3 R20, PT, PT, R17, 0x36000, RZ ;  /* 0x0003600011147810 */ /* 0x000fc60007ffe0ff */
[--C-:B------:R-:W-:Y:S01]  /*2d40*/  IMAD.WIDE.U32 R16, R16, 0x4, R4.reuse ;  /* 0x0000000410107825 */ /* 0x100fe200078e0004 */
[----:B------:R-:W-:Y:S03]  /*2d50*/  STG.E desc[UR8][R2.64], R30 ;  /* 0x0000001e02007986 */ /* 0x000fe6000c101908 */
[----:B0-----:R-:W-:-:S04]  /*2d60*/  IMAD.WIDE.U32 R6, R11, 0x4, R4 ;  /* 0x000000040b067825 */ /* 0x001fc800078e0004 */
[--C-:B------:R-:W-:Y:S01]  /*2d70*/  IMAD.WIDE.U32 R8, R13, 0x4, R4.reuse ;  /* 0x000000040d087825 */ /* 0x100fe200078e0004 */
[----:B------:R-:W-:Y:S03]  /*2d80*/  STG.E desc[UR8][R6.64], R28 ;  /* 0x0000001c06007986 */ /* 0x000fe6000c101908 */
[--C-:B------:R-:W-:Y:S01]  /*2d90*/  IMAD.WIDE.U32 R10, R15, 0x4, R4.reuse ;  /* 0x000000040f0a7825 */ /* 0x100fe200078e0004 */
[----:B-1----:R-:W-:Y:S03]  /*2da0*/  STG.E desc[UR8][R8.64], R0 ;  /* 0x0000000008007986 */ /* 0x002fe6000c101908 */
[--C-:B------:R-:W-:Y:S01]  /*2db0*/  IMAD.WIDE.U32 R12, R19, 0x4, R4.reuse ;  /* 0x00000004130c7825 */ /* 0x100fe200078e0004 */
[----:B------:R-:W-:Y:S03]  /*2dc0*/  STG.E desc[UR8][R10.64], R45 ;  /* 0x0000002d0a007986 */ /* 0x000fe6000c101908 */
[--C-:B------:R-:W-:Y:S01]  /*2dd0*/  IMAD.WIDE.U32 R14, R21, 0x4, R4.reuse ;  /* 0x00000004150e7825 */ /* 0x100fe200078e0004 */
[----:B-----5:R-:W-:Y:S03]  /*2de0*/  STG.E desc[UR8][R12.64], R43 ;  /* 0x0000002b0c007986 */ /* 0x020fe6000c101908 */
[--C-:B------:R-:W-:Y:S01]  /*2df0*/  IMAD.WIDE.U32 R18, R18, 0x4, R4.reuse ;  /* 0x0000000412127825 */ /* 0x100fe200078e0004 */
[----:B------:R-:W-:Y:S03]  /*2e00*/  STG.E desc[UR8][R14.64], R41 ;  /* 0x000000290e007986 */ /* 0x000fe6000c101908 */
[--C-:B------:R-:W-:Y:S01]  /*2e10*/  IMAD.WIDE.U32 R20, R20, 0x4, R4.reuse ;  /* 0x0000000414147825 */ /* 0x100fe200078e0004 */
[----:B------:R-:W-:Y:S03]  /*2e20*/  STG.E desc[UR8][R16.64], R39 ;  /* 0x0000002710007986 */ /* 0x000fe6000c101908 */
[--C-:B------:R-:W-:Y:S01]  /*2e30*/  IMAD.WIDE.U32 R26, R27, 0x4, R4.reuse ;  /* 0x000000041b1a7825 */ /* 0x100fe200078e0004 */
[----:B------:R-:W-:Y:S03]  /*2e40*/  STG.E desc[UR8][R18.64], R37 ;  /* 0x0000002512007986 */ /* 0x000fe6000c101908 */
[----:B------:R-:W-:Y:S01]  /*2e50*/  IMAD.WIDE.U32 R4, R34, 0x4, R4 ;  /* 0x0000000422047825 */ /* 0x000fe200078e0004 */
[----:B------:R-:W-:Y:S04]  /*2e60*/  STG.E desc[UR8][R20.64], R35 ;  /* 0x0000002314007986 */ /* 0x000fe8000c101908 */
[----:B------:R-:W-:Y:S04]  /*2e70*/  STG.E desc[UR8][R22.64], R33 ;  /* 0x0000002116007986 */ /* 0x000fe8000c101908 */
[----:B------:R-:W-:Y:S04]  /*2e80*/  STG.E desc[UR8][R24.64], R31 ;  /* 0x0000001f18007986 */ /* 0x000fe8000c101908 */
[----:B------:R-:W-:Y:S04]  /*2e90*/  STG.E desc[UR8][R26.64], R29 ;  /* 0x0000001d1a007986 */ /* 0x000fe8000c101908 */
[----:B------:R-:W-:Y:S01]  /*2ea0*/  STG.E desc[UR8][R4.64], R32 ;  /* 0x0000002004007986 */ /* 0x000fe2000c101908 */
[----:B------:R-:W-:Y:S05]  /*2eb0*/  EXIT ;  /* 0x000000000000794d */ /* 0x000fea0003800000 */
.L_x_2:
[----:B------:R-:W-:-:S00]  /*2ec0*/  BRA `(.L_x_2) ;  /* 0xfffffffc00fc7947 */ /* 0x000fc0000383ffff */
[----:B------:R-:W-:-:S00]  /*2ed0*/  NOP ;  /* 0x0000000000007918 */ /* 0x000fc00000000000 */
        /* <DEDUP_REMOVED lines=10> */
.L_x_3:


//--------------------- .nv.shared._Z6matmulPfS_S_ --------------------------
	.section	.nv.shared._Z6matmulPfS_S_,"aw",@nobits
	.sectionflags	@""
	.align	4
.nv.shared._Z6matmulPfS_S_:
	.zero		50176


//--------------------- .nv.shared.reserved.0     --------------------------
	.section	.nv.shared.reserved.0,"aw",@nobits
	.weak		__nv_reservedSMEM_offset_0_alias
	.size		__nv_reservedSMEM_offset_0_alias, 0, 64
	.other		__nv_reservedSMEM_offset_0_alias,@"STO_CUDA_RESERVED_SHARED STV_DEFAULT"
__nv_reservedSMEM_offset_0_alias:
	.zero		0
	.zero		64


//--------------------- .nv.constant0._Z6matmulPfS_S_ --------------------------
	.section	.nv.constant0._Z6matmulPfS_S_,"a",@progbits
	.sectionflags	@""
	.align	4
.nv.constant0._Z6matmulPfS_S_:
	.zero		920


//--------------------- SYMBOLS --------------------------

	.type		.nv.reservedSmem.offset0,@object
	.size		.nv.reservedSmem.offset0,0x4
	.type		.nv.reservedSmem.cap,@object
	.size		.nv.reservedSmem.cap,0x4
